// auto-generated by cutlass_sweep.gemm — config: {"arch": "sm_90", "cluster_m": 1, "cluster_n": 1, "dtype": "e5m2", "dtype_b": "e5m2", "layout": "nn", "stages": 0, "tile_k": 128, "tile_m": 256, "tile_n": 64}
#include "cutlass/cutlass.h"
#include "cutlass/gemm/collective/collective_builder.hpp"
#include "cutlass/gemm/device/gemm_universal_adapter.h"
#include "cutlass/gemm/kernel/gemm_universal.hpp"
#include "cutlass/epilogue/collective/collective_builder.hpp"

using ElemA = cutlass::float_e5m2_t;
using ElemB = cutlass::float_e5m2_t;
using ElemCD = cutlass::float_e5m2_t;
using Acc  = float;
using TileShape    = cute::Shape<cute::_256, cute::_64, cute::_128>;
using ClusterShape = cute::Shape<cute::_1, cute::_1, cute::_1>;

using CollectiveEpilogue = typename cutlass::epilogue::collective::CollectiveBuilder<
    cutlass::arch::Sm90, cutlass::arch::OpClassTensorOp,
    TileShape, ClusterShape,
    cutlass::epilogue::collective::EpilogueTileAuto,
    Acc, Acc,
    ElemCD, cutlass::layout::RowMajor, 128 / cutlass::sizeof_bits<ElemCD>::value,
    ElemCD, cutlass::layout::RowMajor, 128 / cutlass::sizeof_bits<ElemCD>::value,
    cutlass::epilogue::collective::EpilogueScheduleAuto
  >::CollectiveOp;

using CollectiveMainloop = typename cutlass::gemm::collective::CollectiveBuilder<
    cutlass::arch::Sm90, cutlass::arch::OpClassTensorOp,
    ElemA, cutlass::layout::RowMajor, 128 / cutlass::sizeof_bits<ElemA>::value,
    ElemB, cutlass::layout::RowMajor, 128 / cutlass::sizeof_bits<ElemB>::value,
    Acc,
    TileShape, ClusterShape,
    cutlass::gemm::collective::StageCountAutoCarveout<static_cast<int>(sizeof(typename CollectiveEpilogue::SharedStorage))>,
    cutlass::gemm::collective::KernelScheduleAuto
  >::CollectiveOp;

using GemmKernel = cutlass::gemm::kernel::GemmUniversal<
    cute::Shape<int,int,int,int>,
    CollectiveMainloop,
    CollectiveEpilogue
>;
using Gemm = cutlass::gemm::device::GemmUniversalAdapter<GemmKernel>;

// Force the device kernel symbol into the cubin without needing a host main.
auto* _anchor = &cutlass::device_kernel<GemmKernel>;


// ===== COMPILED SASS (sm_90a) =====

	.target	sm_90a

	.elftype	@"ET_EXEC"


//--------------------- .note.nv.tkinfo           --------------------------
	.section	.note.nv.tkinfo,"",@"SHT_NOTE"
	.sectionflags	@"SHF_NOTE_NV_TKINFO"
	.tkinfo
        /*0018*/ 	.word	0x00000002
        /*0030*/ 	.string	""
        /*0030*/ 	.string	"ptxas"
        /*0030*/ 	.string	"Cuda compilation tools, release 13.0, V13.0.88"
        /*0030*/ 	.string	"Build cuda_13.0.r13.0/compiler.36424714_0"
        /*0030*/ 	.string	"-arch sm_90a -m 64 "



//--------------------- .note.nv.cuinfo           --------------------------
	.section	.note.nv.cuinfo,"",@"SHT_NOTE"
	.sectionflags	@"SHF_NOTE_NV_CUINFO"
        /*0018*/ 	.short	0x0002
        /*001a*/ 	.short	0x005a
        /*001c*/ 	.short	0x0082
	.zero		2


//--------------------- .nv.info                  --------------------------
	.section	.nv.info,"",@"SHT_CUDA_INFO"
	.align	4


	//----- nvinfo : EIATTR_REGCOUNT
	.align		4
        /*0000*/ 	.byte	0x04, 0x2f
        /*0002*/ 	.short	(.L_16 - .L_15)
	.align		4
.L_15:
        /*0004*/ 	.word	index@(_ZN7cutlass13device_kernelINS_4gemm6kernel13GemmUniversalIN4cute5tupleIJiiiiEEENS1_10collective13CollectiveMmaINS1_39MainloopSm90TmaGmmaRmemAWarpSpecializedILi5ENS5_IJNS4_1CILi1EEESB_SB_EEENS1_35KernelTmaWarpSpecializedCooperativeEEENS5_IJNSA_ILi256EEENSA_ILi64EEENSA_ILi128EEEEEENS_12float_e5m2_tENS5_IJlSB_lEEESJ_NS5_IJSB_llEEENS4_8TiledMMAINS4_8MMA_AtomIJNS4_4SM904GMMA30MMA_64x64x32_F32E5M2E5M2_RS_TNILNSP_7ScaleInE1ELSR_1EEEEEENS4_6LayoutINS5_IJNSA_ILi2EEESB_SB_EEENS5_IJSB_NSA_ILi0EEESX_EEEEENS5_IJNS4_10UnderscoreES10_S10_EEEEENS4_13SM90_TMA_LOADENS4_14ComposedLayoutINS4_7SwizzleILi3ELi4ELi3EEENS4_18smem_ptr_flag_bitsILi8EEENSU_INS5_IJNSA_ILi8EEESH_EEENS5_IJSH_SB_EEEEEEEvNS4_8identityES13_NS14_INS15_ILi2ELi4ELi3EEES18_NSU_INS5_IJSG_S19_EEENS5_IJSB_SG_EEEEEEENS4_9Copy_AtomIJNS4_39AutoVectorizingCopyWithAssumedAlignmentILi128EEESJ_EEES1E_EENS_8epilogue10collective6detail29Sm90TmaWarpSpecializedAdapterINS1Q_15DefaultEpilogueISJ_SK_SK_NS1P_6thread17LinearCombinationISJ_Li1EffLNS1U_9ScaleType4KindE0ELNS_15FloatRoundStyleE2ESJ_EENS1_15EpilogueDefaultEEEEEvvEEEEvNT_6ParamsE)
        /*0008*/ 	.word	0x000000a8


	//----- nvinfo : EIATTR_FRAME_SIZE
	.align		4
.L_16:
        /*000c*/ 	.byte	0x04, 0x11
        /*000e*/ 	.short	(.L_18 - .L_17)
	.align		4
.L_17:
        /*0010*/ 	.word	index@(_ZN7cutlass13device_kernelINS_4gemm6kernel13GemmUniversalIN4cute5tupleIJiiiiEEENS1_10collective13CollectiveMmaINS1_39MainloopSm90TmaGmmaRmemAWarpSpecializedILi5ENS5_IJNS4_1CILi1EEESB_SB_EEENS1_35KernelTmaWarpSpecializedCooperativeEEENS5_IJNSA_ILi256EEENSA_ILi64EEENSA_ILi128EEEEEENS_12float_e5m2_tENS5_IJlSB_lEEESJ_NS5_IJSB_llEEENS4_8TiledMMAINS4_8MMA_AtomIJNS4_4SM904GMMA30MMA_64x64x32_F32E5M2E5M2_RS_TNILNSP_7ScaleInE1ELSR_1EEEEEENS4_6LayoutINS5_IJNSA_ILi2EEESB_SB_EEENS5_IJSB_NSA_ILi0EEESX_EEEEENS5_IJNS4_10UnderscoreES10_S10_EEEEENS4_13SM90_TMA_LOADENS4_14ComposedLayoutINS4_7SwizzleILi3ELi4ELi3EEENS4_18smem_ptr_flag_bitsILi8EEENSU_INS5_IJNSA_ILi8EEESH_EEENS5_IJSH_SB_EEEEEEEvNS4_8identityES13_NS14_INS15_ILi2ELi4ELi3EEES18_NSU_INS5_IJSG_S19_EEENS5_IJSB_SG_EEEEEEENS4_9Copy_AtomIJNS4_39AutoVectorizingCopyWithAssumedAlignmentILi128EEESJ_EEES1E_EENS_8epilogue10collective6detail29Sm90TmaWarpSpecializedAdapterINS1Q_15DefaultEpilogueISJ_SK_SK_NS1P_6thread17LinearCombinationISJ_Li1EffLNS1U_9ScaleType4KindE0ELNS_15FloatRoundStyleE2ESJ_EENS1_15EpilogueDefaultEEEEEvvEEEEvNT_6ParamsE)
        /*0014*/ 	.word	0x00000000


	//----- nvinfo : EIATTR_MIN_STACK_SIZE
	.align		4
.L_18:
        /*0018*/ 	.byte	0x04, 0x12
        /*001a*/ 	.short	(.L_20 - .L_19)
	.align		4
.L_19:
        /*001c*/ 	.word	index@(_ZN7cutlass13device_kernelINS_4gemm6kernel13GemmUniversalIN4cute5tupleIJiiiiEEENS1_10collective13CollectiveMmaINS1_39MainloopSm90TmaGmmaRmemAWarpSpecializedILi5ENS5_IJNS4_1CILi1EEESB_SB_EEENS1_35KernelTmaWarpSpecializedCooperativeEEENS5_IJNSA_ILi256EEENSA_ILi64EEENSA_ILi128EEEEEENS_12float_e5m2_tENS5_IJlSB_lEEESJ_NS5_IJSB_llEEENS4_8TiledMMAINS4_8MMA_AtomIJNS4_4SM904GMMA30MMA_64x64x32_F32E5M2E5M2_RS_TNILNSP_7ScaleInE1ELSR_1EEEEEENS4_6LayoutINS5_IJNSA_ILi2EEESB_SB_EEENS5_IJSB_NSA_ILi0EEESX_EEEEENS5_IJNS4_10UnderscoreES10_S10_EEEEENS4_13SM90_TMA_LOADENS4_14ComposedLayoutINS4_7SwizzleILi3ELi4ELi3EEENS4_18smem_ptr_flag_bitsILi8EEENSU_INS5_IJNSA_ILi8EEESH_EEENS5_IJSH_SB_EEEEEEEvNS4_8identityES13_NS14_INS15_ILi2ELi4ELi3EEES18_NSU_INS5_IJSG_S19_EEENS5_IJSB_SG_EEEEEEENS4_9Copy_AtomIJNS4_39AutoVectorizingCopyWithAssumedAlignmentILi128EEESJ_EEES1E_EENS_8epilogue10collective6detail29Sm90TmaWarpSpecializedAdapterINS1Q_15DefaultEpilogueISJ_SK_SK_NS1P_6thread17LinearCombinationISJ_Li1EffLNS1U_9ScaleType4KindE0ELNS_15FloatRoundStyleE2ESJ_EENS1_15EpilogueDefaultEEEEEvvEEEEvNT_6ParamsE)
        /*0020*/ 	.word	0x00000000
.L_20:


//--------------------- .nv.compat                --------------------------
	.section	.nv.compat,"",@"SHT_CUDA_COMPAT_INFO"
	.align	4
        /*0000*/ 	.byte	0x02, 0x09, 0x01, 0x00, 0x02, 0x02, 0x04, 0x00, 0x02, 0x05, 0x05, 0x00, 0x03, 0x07, 0x01, 0x01
        /*0010*/ 	.byte	0x02, 0x03, 0x01, 0x00, 0x02, 0x06, 0x01, 0x00, 0x04, 0x0b, 0x08, 0x00, 0x00, 0x00, 0x00, 0x00
        /*0020*/ 	.byte	0x00, 0x00, 0x00, 0x00


//--------------------- .nv.info._ZN7cutlass13device_kernelINS_4gemm6kernel13GemmUniversalIN4cute5tupleIJiiiiEEENS1_10collective13CollectiveMmaINS1_39MainloopSm90TmaGmmaRmemAWarpSpecializedILi5ENS5_IJNS4_1CILi1EEESB_SB_EEENS1_35KernelTmaWarpSpecializedCooperativeEEENS5_IJNSA_ILi256EEENSA_ILi64EEENSA_ILi128EEEEEENS_12float_e5m2_tENS5_IJlSB_lEEESJ_NS5_IJSB_llEEENS4_8TiledMMAINS4_8MMA_AtomIJNS4_4SM904GMMA30MMA_64x64x32_F32E5M2E5M2_RS_TNILNSP_7ScaleInE1ELSR_1EEEEEENS4_6LayoutINS5_IJNSA_ILi2EEESB_SB_EEENS5_IJSB_NSA_ILi0EEESX_EEEEENS5_IJNS4_10UnderscoreES10_S10_EEEEENS4_13SM90_TMA_LOADENS4_14ComposedLayoutINS4_7SwizzleILi3ELi4ELi3EEENS4_18smem_ptr_flag_bitsILi8EEENSU_INS5_IJNSA_ILi8EEESH_EEENS5_IJSH_SB_EEEEEEEvNS4_8identityES13_NS14_INS15_ILi2ELi4ELi3EEES18_NSU_INS5_IJSG_S19_EEENS5_IJSB_SG_EEEEEEENS4_9Copy_AtomIJNS4_39AutoVectorizingCopyWithAssumedAlignmentILi128EEESJ_EEES1E_EENS_8epilogue10collective6detail29Sm90TmaWarpSpecializedAdapterINS1Q_15DefaultEpilogueISJ_SK_SK_NS1P_6thread17LinearCombinationISJ_Li1EffLNS1U_9ScaleType4KindE0ELNS_15FloatRoundStyleE2ESJ_EENS1_15EpilogueDefaultEEEEEvvEEEEvNT_6ParamsE --------------------------
	.section	.nv.info._ZN7cutlass13device_kernelINS_4gemm6kernel13GemmUniversalIN4cute5tupleIJiiiiEEENS1_10collective13CollectiveMmaINS1_39MainloopSm90TmaGmmaRmemAWarpSpecializedILi5ENS5_IJNS4_1CILi1EEESB_SB_EEENS1_35KernelTmaWarpSpecializedCooperativeEEENS5_IJNSA_ILi256EEENSA_ILi64EEENSA_ILi128EEEEEENS_12float_e5m2_tENS5_IJlSB_lEEESJ_NS5_IJSB_llEEENS4_8TiledMMAINS4_8MMA_AtomIJNS4_4SM904GMMA30MMA_64x64x32_F32E5M2E5M2_RS_TNILNSP_7ScaleInE1ELSR_1EEEEEENS4_6LayoutINS5_IJNSA_ILi2EEESB_SB_EEENS5_IJSB_NSA_ILi0EEESX_EEEEENS5_IJNS4_10UnderscoreES10_S10_EEEEENS4_13SM90_TMA_LOADENS4_14ComposedLayoutINS4_7SwizzleILi3ELi4ELi3EEENS4_18smem_ptr_flag_bitsILi8EEENSU_INS5_IJNSA_ILi8EEESH_EEENS5_IJSH_SB_EEEEEEEvNS4_8identityES13_NS14_INS15_ILi2ELi4ELi3EEES18_NSU_INS5_IJSG_S19_EEENS5_IJSB_SG_EEEEEEENS4_9Copy_AtomIJNS4_39AutoVectorizingCopyWithAssumedAlignmentILi128EEESJ_EEES1E_EENS_8epilogue10collective6detail29Sm90TmaWarpSpecializedAdapterINS1Q_15DefaultEpilogueISJ_SK_SK_NS1P_6thread17LinearCombinationISJ_Li1EffLNS1U_9ScaleType4KindE0ELNS_15FloatRoundStyleE2ESJ_EENS1_15EpilogueDefaultEEEEEvvEEEEvNT_6ParamsE,"",@"SHT_CUDA_INFO"
	.sectionflags	@""
	.align	4


	//----- nvinfo : EIATTR_CUDA_API_VERSION
	.align		4
        /*0000*/ 	.byte	0x04, 0x37
        /*0002*/ 	.short	(.L_22 - .L_21)
.L_21:
        /*0004*/ 	.word	0x00000082


	//----- nvinfo : EIATTR_KPARAM_INFO
	.align		4
.L_22:
        /*0008*/ 	.byte	0x04, 0x17
        /*000a*/ 	.short	(.L_24 - .L_23)
.L_23:
        /*000c*/ 	.word	0x00000000
        /*0010*/ 	.short	0x0000
        /*0012*/ 	.short	0x0070
        /*0014*/ 	.byte	0x00, 0xf0, 0x01, 0x10


	//----- nvinfo : EIATTR_SPARSE_MMA_MASK
	.align		4
.L_24:
        /*0018*/ 	.byte	0x03, 0x50
        /*001a*/ 	.short	0x0000


	//----- nvinfo : EIATTR_MAXREG_COUNT
	.align		4
        /*001c*/ 	.byte	0x03, 0x1b
        /*001e*/ 	.short	0x00a8


	//----- nvinfo : EIATTR_NUM_BARRIERS
	.align		4
        /*0020*/ 	.byte	0x02, 0x4c
        /*0022*/ 	.byte	0x01
	.zero		1


	//----- nvinfo : EIATTR_EXTERNS
	.align		4
        /*0024*/ 	.byte	0x04, 0x0f
        /*0026*/ 	.short	(.L_26 - .L_25)


	//   ....[0]....
	.align		4
.L_25:
        /*0028*/ 	.word	index@(__assertfail)


	//----- nvinfo : EIATTR_MERCURY_ISA_VERSION
	.align		4
.L_26:
        /*002c*/ 	.byte	0x03, 0x5f
        /*002e*/ 	.short	0x0101


	//----- nvinfo : EIATTR_INT_WARP_WIDE_INSTR_OFFSETS
	.align		4
        /*0030*/ 	.byte	0x04, 0x31
        /*0032*/ 	.short	(.L_28 - .L_27)


	//   ....[0]....
.L_27:
        /*0034*/ 	.word	0x000003d0


	//   ....[1]....
        /*0038*/ 	.word	0x00000400


	//   ....[2]....
        /*003c*/ 	.word	0x000004e0


	//----- nvinfo : EIATTR_COOP_GROUP_MASK_REGIDS
	.align		4
.L_28:
        /*0040*/ 	.byte	0x04, 0x29
        /*0042*/ 	.short	(.L_30 - .L_29)


	//   ....[0]....
.L_29:
        /*0044*/ 	.word	0xffffffff


	//   ....[1]....
        /*0048*/ 	.word	0xffffffff


	//   ....[2]....
        /*004c*/ 	.word	0xffffffff


	//   ....[3]....
        /*0050*/ 	.word	0xffffffff


	//   ....[4]....
        /*0054*/ 	.word	0x0500000f


	//----- nvinfo : EIATTR_COOP_GROUP_INSTR_OFFSETS
	.align		4
.L_30:
        /*0058*/ 	.byte	0x04, 0x28
        /*005a*/ 	.short	(.L_32 - .L_31)


	//   ....[0]....
.L_31:
        /*005c*/ 	.word	0x00000060


	//   ....[1]....
        /*0060*/ 	.word	0x00000070


	//   ....[2]....
        /*0064*/ 	.word	0x00000130


	//   ....[3]....
        /*0068*/ 	.word	0x000002e0


	//   ....[4]....
        /*006c*/ 	.word	0x0000ba20


	//----- nvinfo : EIATTR_REG_RECONFIG
	.align		4
.L_32:
        /*0070*/ 	.byte	0x01, 0x54
	.zero		2


	//----- nvinfo : EIATTR_SYSCALL_OFFSETS
	.align		4
        /*0074*/ 	.byte	0x04, 0x46
        /*0076*/ 	.short	(.L_34 - .L_33)


	//   ....[0]....
.L_33:
        /*0078*/ 	.word	0x00001090


	//   ....[1]....
        /*007c*/ 	.word	0x000011f0


	//   ....[2]....
        /*0080*/ 	.word	0x000012e0


	//   ....[3]....
        /*0084*/ 	.word	0x0000a920


	//   ....[4]....
        /*0088*/ 	.word	0x0000aa50


	//----- nvinfo : EIATTR_MBARRIER_INSTR_OFFSETS
	.align		4
.L_34:
        /*008c*/ 	.byte	0x04, 0x39
        /*008e*/ 	.short	(.L_36 - .L_35)


	//   ....[0]....
.L_35:
        /*0090*/ 	.word	0x00000230
        /*0094*/ 	.word	0x000000ff
        /*0098*/ 	.word	0x00000000
        /*009c*/ 	.short	0x0100
        /*009e*/ 	.byte	0x08
	.zero		1


	//   ....[1]....
        /*00a0*/ 	.word	0x00000240
        /*00a4*/ 	.word	0x000000ff
        /*00a8*/ 	.word	0x00000028
        /*00ac*/ 	.short	0x0100
        /*00ae*/ 	.byte	0x08
	.zero		1


	//   ....[2]....
        /*00b0*/ 	.word	0x00000250
        /*00b4*/ 	.word	0x000000ff
        /*00b8*/ 	.word	0x00000008
        /*00bc*/ 	.short	0x0100
        /*00be*/ 	.byte	0x08
	.zero		1


	//   ....[3]....
        /*00c0*/ 	.word	0x00000260
        /*00c4*/ 	.word	0x000000ff
        /*00c8*/ 	.word	0x00000030
        /*00cc*/ 	.short	0x0100
        /*00ce*/ 	.byte	0x08
	.zero		1


	//   ....[4]....
        /*00d0*/ 	.word	0x00000270
        /*00d4*/ 	.word	0x000000ff
        /*00d8*/ 	.word	0x00000010
        /*00dc*/ 	.short	0x0100
        /*00de*/ 	.byte	0x08
	.zero		1


	//   ....[5]....
        /*00e0*/ 	.word	0x00000280
        /*00e4*/ 	.word	0x000000ff
        /*00e8*/ 	.word	0x00000038
        /*00ec*/ 	.short	0x0100
        /*00ee*/ 	.byte	0x08
	.zero		1


	//   ....[6]....
        /*00f0*/ 	.word	0x00000290
        /*00f4*/ 	.word	0x000000ff
        /*00f8*/ 	.word	0x00000018
        /*00fc*/ 	.short	0x0100
        /*00fe*/ 	.byte	0x08
	.zero		1


	//   ....[7]....
        /*0100*/ 	.word	0x000002a0
        /*0104*/ 	.word	0x000000ff
        /*0108*/ 	.word	0x00000040
        /*010c*/ 	.short	0x0100
        /*010e*/ 	.byte	0x08
	.zero		1


	//   ....[8]....
        /*0110*/ 	.word	0x000002b0
        /*0114*/ 	.word	0x000000ff
        /*0118*/ 	.word	0x00000020
        /*011c*/ 	.short	0x0100
        /*011e*/ 	.byte	0x08
	.zero		1


	//   ....[9]....
        /*0120*/ 	.word	0x000002c0
        /*0124*/ 	.word	0x000000ff
        /*0128*/ 	.word	0x00000048
        /*012c*/ 	.short	0x0100
        /*012e*/ 	.byte	0x08
	.zero		1


	//   ....[10]....
        /*0130*/ 	.word	0x00000550
        /*0134*/ 	.word	0x000000ff
        /*0138*/ 	.word	0x00000060
        /*013c*/ 	.short	0x0100
        /*013e*/ 	.byte	0x06
	.zero		1


	//   ....[11]....
        /*0140*/ 	.word	0x000005b0
        /*0144*/ 	.word	0x000000ff
        /*0148*/ 	.word	0x00000068
        /*014c*/ 	.short	0x0100
        /*014e*/ 	.byte	0x06
	.zero		1


	//   ....[12]....
        /*0150*/ 	.word	0x000013f0
        /*0154*/ 	.word	0x00000004
        /*0158*/ 	.word	0x00000000
        /*015c*/ 	.short	0x010a
        /*015e*/ 	.byte	0x3f
	.zero		1


	//   ....[13]....
        /*0160*/ 	.word	0x00001430
        /*0164*/ 	.word	0x00000004
        /*0168*/ 	.word	0x00000000
        /*016c*/ 	.short	0x010a
        /*016e*/ 	.byte	0x3f
	.zero		1


	//   ....[14]....
        /*0170*/ 	.word	0x00001660
        /*0174*/ 	.word	0x00000006
        /*0178*/ 	.word	0x00000000
        /*017c*/ 	.short	0x010a
        /*017e*/ 	.byte	0x3f
	.zero		1


	//   ....[15]....
        /*0180*/ 	.word	0x00002760
        /*0184*/ 	.word	0x00000006
        /*0188*/ 	.word	0x00000000
        /*018c*/ 	.short	0x010a
        /*018e*/ 	.byte	0x3f
	.zero		1


	//   ....[16]....
        /*0190*/ 	.word	0x00002ce0
        /*0194*/ 	.word	0x00000009
        /*0198*/ 	.word	0x00000000
        /*019c*/ 	.short	0x010a
        /*019e*/ 	.byte	0x3f
	.zero		1


	//   ....[17]....
        /*01a0*/ 	.word	0x00003540
        /*01a4*/ 	.word	0x0000000b
        /*01a8*/ 	.word	0x00000000
        /*01ac*/ 	.short	0x0101
        /*01ae*/ 	.byte	0x3f
	.zero		1


	//   ....[18]....
        /*01b0*/ 	.word	0x00003a20
        /*01b4*/ 	.word	0x00000009
        /*01b8*/ 	.word	0x00000000
        /*01bc*/ 	.short	0x010a
        /*01be*/ 	.byte	0x3f
	.zero		1


	//   ....[19]....
        /*01c0*/ 	.word	0x000047b0
        /*01c4*/ 	.word	0x00000007
        /*01c8*/ 	.word	0x00000000
        /*01cc*/ 	.short	0x0101
        /*01ce*/ 	.byte	0x3f
	.zero		1


	//   ....[20]....
        /*01d0*/ 	.word	0x00004da0
        /*01d4*/ 	.word	0x00000000
        /*01d8*/ 	.word	0x00000000
        /*01dc*/ 	.short	0x0101
        /*01de*/ 	.byte	0x3f
	.zero		1


	//   ....[21]....
        /*01e0*/ 	.word	0x0000ab50
        /*01e4*/ 	.word	0x00000007
        /*01e8*/ 	.word	0x00000028
        /*01ec*/ 	.short	0x010a
        /*01ee*/ 	.byte	0x3f
	.zero		1


	//   ....[22]....
        /*01f0*/ 	.word	0x0000b030
        /*01f4*/ 	.word	0x00000000
        /*01f8*/ 	.word	0x00000068
        /*01fc*/ 	.short	0x0101
        /*01fe*/ 	.byte	0x3f
	.zero		1


	//   ....[23]....
        /*0200*/ 	.word	0x0000b750
        /*0204*/ 	.word	0x00000005
        /*0208*/ 	.word	0x00000000
        /*020c*/ 	.short	0x010a
        /*020e*/ 	.byte	0x3f
	.zero		1


	//   ....[24]....
        /*0210*/ 	.word	0x0000b7d0
        /*0214*/ 	.word	0x00000007
        /*0218*/ 	.word	0x00000000
        /*021c*/ 	.short	0x010a
        /*021e*/ 	.byte	0x3f
	.zero		1


	//   ....[25]....
        /*0220*/ 	.word	0x0000b860
        /*0224*/ 	.word	0x00000006
        /*0228*/ 	.word	0x00000000
        /*022c*/ 	.short	0x010a
        /*022e*/ 	.byte	0x3f
	.zero		1


	//   ....[26]....
        /*0230*/ 	.word	0x0000b8f0
        /*0234*/ 	.word	0x00000007
        /*0238*/ 	.word	0x00000000
        /*023c*/ 	.short	0x010a
        /*023e*/ 	.byte	0x3f
	.zero		1


	//   ....[27]....
        /*0240*/ 	.word	0x0000b980
        /*0244*/ 	.word	0x00000003
        /*0248*/ 	.word	0x00000000
        /*024c*/ 	.short	0x010a
        /*024e*/ 	.byte	0x3f
	.zero		1


	//   ....[28]....
        /*0250*/ 	.word	0x0000ba50
        /*0254*/ 	.word	0x00000004
        /*0258*/ 	.word	0x00000000
        /*025c*/ 	.short	0x010a
        /*025e*/ 	.byte	0x3f
	.zero		1


	//   ....[29]....
        /*0260*/ 	.word	0x0000baa0
        /*0264*/ 	.word	0x00000006
        /*0268*/ 	.word	0x00000000
        /*026c*/ 	.short	0x010a
        /*026e*/ 	.byte	0x3f
	.zero		1


	//   ....[30]....
        /*0270*/ 	.word	0x0000baf0
        /*0274*/ 	.word	0x00000009
        /*0278*/ 	.word	0x00000000
        /*027c*/ 	.short	0x010a
        /*027e*/ 	.byte	0x3f
	.zero		1


	//   ....[31]....
        /*0280*/ 	.word	0x0000bbc0
        /*0284*/ 	.word	0x00000007
        /*0288*/ 	.word	0x00000028
        /*028c*/ 	.short	0x010a
        /*028e*/ 	.byte	0x3f
	.zero		1


	//   ....[32]....
        /*0290*/ 	.word	0x0000bc90
        /*0294*/ 	.word	0x00000005
        /*0298*/ 	.word	0x00000000
        /*029c*/ 	.short	0x010a
        /*029e*/ 	.byte	0x3f
	.zero		1


	//   ....[33]....
        /*02a0*/ 	.word	0x0000bce0
        /*02a4*/ 	.word	0x00000007
        /*02a8*/ 	.word	0x00000000
        /*02ac*/ 	.short	0x010a
        /*02ae*/ 	.byte	0x3f
	.zero		1


	//   ....[34]....
        /*02b0*/ 	.word	0x0000bd30
        /*02b4*/ 	.word	0x00000006
        /*02b8*/ 	.word	0x00000000
        /*02bc*/ 	.short	0x010a
        /*02be*/ 	.byte	0x3f
	.zero		1


	//   ....[35]....
        /*02c0*/ 	.word	0x0000bd80
        /*02c4*/ 	.word	0x00000007
        /*02c8*/ 	.word	0x00000000
        /*02cc*/ 	.short	0x010a
        /*02ce*/ 	.byte	0x3f
	.zero		1


	//----- nvinfo : EIATTR_NUM_MBARRIERS
	.align		4
.L_36:
        /*02d0*/ 	.byte	0x03, 0x38
        /*02d2*/ 	.short	0x000c


	//----- nvinfo : EIATTR_EXIT_INSTR_OFFSETS
	.align		4
        /*02d4*/ 	.byte	0x04, 0x1c
        /*02d6*/ 	.short	(.L_38 - .L_37)


	//   ....[0]....
.L_37:
        /*02d8*/ 	.word	0x00000600


	//   ....[1]....
        /*02dc*/ 	.word	0x00000ec0


	//   ....[2]....
        /*02e0*/ 	.word	0x00009f10


	//   ....[3]....
        /*02e4*/ 	.word	0x0000a530


	//   ....[4]....
        /*02e8*/ 	.word	0x0000b9d0


	//----- nvinfo : EIATTR_MAX_THREADS
	.align		4
.L_38:
        /*02ec*/ 	.byte	0x04, 0x05
        /*02ee*/ 	.short	(.L_40 - .L_39)
.L_39:
        /*02f0*/ 	.word	0x00000180
        /*02f4*/ 	.word	0x00000001
        /*02f8*/ 	.word	0x00000001


	//----- nvinfo : EIATTR_CRS_STACK_SIZE
	.align		4
.L_40:
        /*02fc*/ 	.byte	0x04, 0x1e
        /*02fe*/ 	.short	(.L_42 - .L_41)
.L_41:
        /*0300*/ 	.word	0x00000000


	//----- nvinfo : EIATTR_CBANK_PARAM_SIZE
	.align		4
.L_42:
        /*0304*/ 	.byte	0x03, 0x19
        /*0306*/ 	.short	0x0470


	//----- nvinfo : EIATTR_PARAM_CBANK
	.align		4
        /*0308*/ 	.byte	0x04, 0x0a
        /*030a*/ 	.short	(.L_44 - .L_43)
	.align		4
.L_43:
        /*030c*/ 	.word	index@(.nv.constant0._ZN7cutlass13device_kernelINS_4gemm6kernel13GemmUniversalIN4cute5tupleIJiiiiEEENS1_10collective13CollectiveMmaINS1_39MainloopSm90TmaGmmaRmemAWarpSpecializedILi5ENS5_IJNS4_1CILi1EEESB_SB_EEENS1_35KernelTmaWarpSpecializedCooperativeEEENS5_IJNSA_ILi256EEENSA_ILi64EEENSA_ILi128EEEEEENS_12float_e5m2_tENS5_IJlSB_lEEESJ_NS5_IJSB_llEEENS4_8TiledMMAINS4_8MMA_AtomIJNS4_4SM904GMMA30MMA_64x64x32_F32E5M2E5M2_RS_TNILNSP_7ScaleInE1ELSR_1EEEEEENS4_6LayoutINS5_IJNSA_ILi2EEESB_SB_EEENS5_IJSB_NSA_ILi0EEESX_EEEEENS5_IJNS4_10UnderscoreES10_S10_EEEEENS4_13SM90_TMA_LOADENS4_14ComposedLayoutINS4_7SwizzleILi3ELi4ELi3EEENS4_18smem_ptr_flag_bitsILi8EEENSU_INS5_IJNSA_ILi8EEESH_EEENS5_IJSH_SB_EEEEEEEvNS4_8identityES13_NS14_INS15_ILi2ELi4ELi3EEES18_NSU_INS5_IJSG_S19_EEENS5_IJSB_SG_EEEEEEENS4_9Copy_AtomIJNS4_39AutoVectorizingCopyWithAssumedAlignmentILi128EEESJ_EEES1E_EENS_8epilogue10collective6detail29Sm90TmaWarpSpecializedAdapterINS1Q_15DefaultEpilogueISJ_SK_SK_NS1P_6thread17LinearCombinationISJ_Li1EffLNS1U_9ScaleType4KindE0ELNS_15FloatRoundStyleE2ESJ_EENS1_15EpilogueDefaultEEEEEvvEEEEvNT_6ParamsE)
        /*0310*/ 	.short	0x0210
        /*0312*/ 	.short	0x0470


	//----- nvinfo : EIATTR_SW_WAR
	.align		4
.L_44:
        /*0314*/ 	.byte	0x04, 0x36
        /*0316*/ 	.short	(.L_46 - .L_45)
.L_45:
        /*0318*/ 	.word	0x00000008
.L_46:


//--------------------- .nv.callgraph             --------------------------
	.section	.nv.callgraph,"",@"SHT_CUDA_CALLGRAPH"
	.align	4
	.sectionentsize	8
	.align		4
        /*0000*/ 	.word	0x00000000
	.align		4
        /*0004*/ 	.word	0xffffffff
	.align		4
        /*0008*/ 	.word	index@(_ZN7cutlass13device_kernelINS_4gemm6kernel13GemmUniversalIN4cute5tupleIJiiiiEEENS1_10collective13CollectiveMmaINS1_39MainloopSm90TmaGmmaRmemAWarpSpecializedILi5ENS5_IJNS4_1CILi1EEESB_SB_EEENS1_35KernelTmaWarpSpecializedCooperativeEEENS5_IJNSA_ILi256EEENSA_ILi64EEENSA_ILi128EEEEEENS_12float_e5m2_tENS5_IJlSB_lEEESJ_NS5_IJSB_llEEENS4_8TiledMMAINS4_8MMA_AtomIJNS4_4SM904GMMA30MMA_64x64x32_F32E5M2E5M2_RS_TNILNSP_7ScaleInE1ELSR_1EEEEEENS4_6LayoutINS5_IJNSA_ILi2EEESB_SB_EEENS5_IJSB_NSA_ILi0EEESX_EEEEENS5_IJNS4_10UnderscoreES10_S10_EEEEENS4_13SM90_TMA_LOADENS4_14ComposedLayoutINS4_7SwizzleILi3ELi4ELi3EEENS4_18smem_ptr_flag_bitsILi8EEENSU_INS5_IJNSA_ILi8EEESH_EEENS5_IJSH_SB_EEEEEEEvNS4_8identityES13_NS14_INS15_ILi2ELi4ELi3EEES18_NSU_INS5_IJSG_S19_EEENS5_IJSB_SG_EEEEEEENS4_9Copy_AtomIJNS4_39AutoVectorizingCopyWithAssumedAlignmentILi128EEESJ_EEES1E_EENS_8epilogue10collective6detail29Sm90TmaWarpSpecializedAdapterINS1Q_15DefaultEpilogueISJ_SK_SK_NS1P_6thread17LinearCombinationISJ_Li1EffLNS1U_9ScaleType4KindE0ELNS_15FloatRoundStyleE2ESJ_EENS1_15EpilogueDefaultEEEEEvvEEEEvNT_6ParamsE)
	.align		4
        /*000c*/ 	.word	index@(__assertfail)
	.align		4
        /*0010*/ 	.word	0x00000000
	.align		4
        /*0014*/ 	.word	0xfffffffe
	.align		4
        /*0018*/ 	.word	0x00000000
	.align		4
        /*001c*/ 	.word	0xfffffffd
	.align		4
        /*0020*/ 	.word	0x00000000
	.align		4
        /*0024*/ 	.word	0xfffffffc


//--------------------- .nv.constant4             --------------------------
	.section	.nv.constant4,"a",@progbits
	.align	8
	.align		8
.nv.constant4:
        /*0000*/ 	.dword	__assertfail
	.align		8
        /*0008*/ 	.dword	__unnamed_1
	.align		8
        /*0010*/ 	.dword	__unnamed_2
	.align		8
        /*0018*/ 	.dword	_ZN40_INTERNAL_3d02b911_4_k_cu_01e48c1b_249914cuda3std3__45__cpo5beginE
	.align		8
        /*0020*/ 	.dword	_ZN40_INTERNAL_3d02b911_4_k_cu_01e48c1b_249914cuda3std3__45__cpo3endE
	.align		8
        /*0028*/ 	.dword	_ZN40_INTERNAL_3d02b911_4_k_cu_01e48c1b_249914cuda3std3__45__cpo6cbeginE
	.align		8
        /*0030*/ 	.dword	_ZN40_INTERNAL_3d02b911_4_k_cu_01e48c1b_249914cuda3std3__45__cpo4cendE
	.align		8
        /*0038*/ 	.dword	_ZN40_INTERNAL_3d02b911_4_k_cu_01e48c1b_249914cuda3std3__442_GLOBAL__N__3d02b911_4_k_cu_01e48c1b_249916ignoreE
	.align		8
        /*0040*/ 	.dword	_ZN40_INTERNAL_3d02b911_4_k_cu_01e48c1b_249914cuda3std3__419piecewise_constructE
	.align		8
        /*0048*/ 	.dword	_ZN40_INTERNAL_3d02b911_4_k_cu_01e48c1b_249914cuda3std3__48in_placeE
	.align		8
        /*0050*/ 	.dword	_ZN40_INTERNAL_3d02b911_4_k_cu_01e48c1b_249914cuda3std6ranges3__45__cpo4swapE
	.align		8
        /*0058*/ 	.dword	_ZN40_INTERNAL_3d02b911_4_k_cu_01e48c1b_249914cuda3std6ranges3__45__cpo9iter_moveE
	.align		8
        /*0060*/ 	.dword	_ZN40_INTERNAL_3d02b911_4_k_cu_01e48c1b_249914cute7productE
	.align		8
        /*0068*/ 	.dword	_ZN40_INTERNAL_3d02b911_4_k_cu_01e48c1b_249914cute1_E
	.align		8
        /*0070*/ 	.dword	$str$24
	.align		8
        /*0078*/ 	.dword	$str$25


//--------------------- .text._ZN7cutlass13device_kernelINS_4gemm6kernel13GemmUniversalIN4cute5tupleIJiiiiEEENS1_10collective13CollectiveMmaINS1_39MainloopSm90TmaGmmaRmemAWarpSpecializedILi5ENS5_IJNS4_1CILi1EEESB_SB_EEENS1_35KernelTmaWarpSpecializedCooperativeEEENS5_IJNSA_ILi256EEENSA_ILi64EEENSA_ILi128EEEEEENS_12float_e5m2_tENS5_IJlSB_lEEESJ_NS5_IJSB_llEEENS4_8TiledMMAINS4_8MMA_AtomIJNS4_4SM904GMMA30MMA_64x64x32_F32E5M2E5M2_RS_TNILNSP_7ScaleInE1ELSR_1EEEEEENS4_6LayoutINS5_IJNSA_ILi2EEESB_SB_EEENS5_IJSB_NSA_ILi0EEESX_EEEEENS5_IJNS4_10UnderscoreES10_S10_EEEEENS4_13SM90_TMA_LOADENS4_14ComposedLayoutINS4_7SwizzleILi3ELi4ELi3EEENS4_18smem_ptr_flag_bitsILi8EEENSU_INS5_IJNSA_ILi8EEESH_EEENS5_IJSH_SB_EEEEEEEvNS4_8identityES13_NS14_INS15_ILi2ELi4ELi3EEES18_NSU_INS5_IJSG_S19_EEENS5_IJSB_SG_EEEEEEENS4_9Copy_AtomIJNS4_39AutoVectorizingCopyWithAssumedAlignmentILi128EEESJ_EEES1E_EENS_8epilogue10collective6detail29Sm90TmaWarpSpecializedAdapterINS1Q_15DefaultEpilogueISJ_SK_SK_NS1P_6thread17LinearCombinationISJ_Li1EffLNS1U_9ScaleType4KindE0ELNS_15FloatRoundStyleE2ESJ_EENS1_15EpilogueDefaultEEEEEvvEEEEvNT_6ParamsE --------------------------
	.section	.text._ZN7cutlass13device_kernelINS_4gemm6kernel13GemmUniversalIN4cute5tupleIJiiiiEEENS1_10collective13CollectiveMmaINS1_39MainloopSm90TmaGmmaRmemAWarpSpecializedILi5ENS5_IJNS4_1CILi1EEESB_SB_EEENS1_35KernelTmaWarpSpecializedCooperativeEEENS5_IJNSA_ILi256EEENSA_ILi64EEENSA_ILi128EEEEEENS_12float_e5m2_tENS5_IJlSB_lEEESJ_NS5_IJSB_llEEENS4_8TiledMMAINS4_8MMA_AtomIJNS4_4SM904GMMA30MMA_64x64x32_F32E5M2E5M2_RS_TNILNSP_7ScaleInE1ELSR_1EEEEEENS4_6LayoutINS5_IJNSA_ILi2EEESB_SB_EEENS5_IJSB_NSA_ILi0EEESX_EEEEENS5_IJNS4_10UnderscoreES10_S10_EEEEENS4_13SM90_TMA_LOADENS4_14ComposedLayoutINS4_7SwizzleILi3ELi4ELi3EEENS4_18smem_ptr_flag_bitsILi8EEENSU_INS5_IJNSA_ILi8EEESH_EEENS5_IJSH_SB_EEEEEEEvNS4_8identityES13_NS14_INS15_ILi2ELi4ELi3EEES18_NSU_INS5_IJSG_S19_EEENS5_IJSB_SG_EEEEEEENS4_9Copy_AtomIJNS4_39AutoVectorizingCopyWithAssumedAlignmentILi128EEESJ_EEES1E_EENS_8epilogue10collective6detail29Sm90TmaWarpSpecializedAdapterINS1Q_15DefaultEpilogueISJ_SK_SK_NS1P_6thread17LinearCombinationISJ_Li1EffLNS1U_9ScaleType4KindE0ELNS_15FloatRoundStyleE2ESJ_EENS1_15EpilogueDefaultEEEEEvvEEEEvNT_6ParamsE,"ax",@progbits
	.align	128
.text._ZN7cutlass13device_kernelINS_4gemm6kernel13GemmUniversalIN4cute5tupleIJiiiiEEENS1_10collective13CollectiveMmaINS1_39MainloopSm90TmaGmmaRmemAWarpSpecializedILi5ENS5_IJNS4_1CILi1EEESB_SB_EEENS1_35KernelTmaWarpSpecializedCooperativeEEENS5_IJNSA_ILi256EEENSA_ILi64EEENSA_ILi128EEEEEENS_12float_e5m2_tENS5_IJlSB_lEEESJ_NS5_IJSB_llEEENS4_8TiledMMAINS4_8MMA_AtomIJNS4_4SM904GMMA30MMA_64x64x32_F32E5M2E5M2_RS_TNILNSP_7ScaleInE1ELSR_1EEEEEENS4_6LayoutINS5_IJNSA_ILi2EEESB_SB_EEENS5_IJSB_NSA_ILi0EEESX_EEEEENS5_IJNS4_10UnderscoreES10_S10_EEEEENS4_13SM90_TMA_LOADENS4_14ComposedLayoutINS4_7SwizzleILi3ELi4ELi3EEENS4_18smem_ptr_flag_bitsILi8EEENSU_INS5_IJNSA_ILi8EEESH_EEENS5_IJSH_SB_EEEEEEEvNS4_8identityES13_NS14_INS15_ILi2ELi4ELi3EEES18_NSU_INS5_IJSG_S19_EEENS5_IJSB_SG_EEEEEEENS4_9Copy_AtomIJNS4_39AutoVectorizingCopyWithAssumedAlignmentILi128EEESJ_EEES1E_EENS_8epilogue10collective6detail29Sm90TmaWarpSpecializedAdapterINS1Q_15DefaultEpilogueISJ_SK_SK_NS1P_6thread17LinearCombinationISJ_Li1EffLNS1U_9ScaleType4KindE0ELNS_15FloatRoundStyleE2ESJ_EENS1_15EpilogueDefaultEEEEEvvEEEEvNT_6ParamsE:
        .type           _ZN7cutlass13device_kernelINS_4gemm6kernel13GemmUniversalIN4cute5tupleIJiiiiEEENS1_10collective13CollectiveMmaINS1_39MainloopSm90TmaGmmaRmemAWarpSpecializedILi5ENS5_IJNS4_1CILi1EEESB_SB_EEENS1_35KernelTmaWarpSpecializedCooperativeEEENS5_IJNSA_ILi256EEENSA_ILi64EEENSA_ILi128EEEEEENS_12float_e5m2_tENS5_IJlSB_lEEESJ_NS5_IJSB_llEEENS4_8TiledMMAINS4_8MMA_AtomIJNS4_4SM904GMMA30MMA_64x64x32_F32E5M2E5M2_RS_TNILNSP_7ScaleInE1ELSR_1EEEEEENS4_6LayoutINS5_IJNSA_ILi2EEESB_SB_EEENS5_IJSB_NSA_ILi0EEESX_EEEEENS5_IJNS4_10UnderscoreES10_S10_EEEEENS4_13SM90_TMA_LOADENS4_14ComposedLayoutINS4_7SwizzleILi3ELi4ELi3EEENS4_18smem_ptr_flag_bitsILi8EEENSU_INS5_IJNSA_ILi8EEESH_EEENS5_IJSH_SB_EEEEEEEvNS4_8identityES13_NS14_INS15_ILi2ELi4ELi3EEES18_NSU_INS5_IJSG_S19_EEENS5_IJSB_SG_EEEEEEENS4_9Copy_AtomIJNS4_39AutoVectorizingCopyWithAssumedAlignmentILi128EEESJ_EEES1E_EENS_8epilogue10collective6detail29Sm90TmaWarpSpecializedAdapterINS1Q_15DefaultEpilogueISJ_SK_SK_NS1P_6thread17LinearCombinationISJ_Li1EffLNS1U_9ScaleType4KindE0ELNS_15FloatRoundStyleE2ESJ_EENS1_15EpilogueDefaultEEEEEvvEEEEvNT_6ParamsE,@function
        .size           _ZN7cutlass13device_kernelINS_4gemm6kernel13GemmUniversalIN4cute5tupleIJiiiiEEENS1_10collective13CollectiveMmaINS1_39MainloopSm90TmaGmmaRmemAWarpSpecializedILi5ENS5_IJNS4_1CILi1EEESB_SB_EEENS1_35KernelTmaWarpSpecializedCooperativeEEENS5_IJNSA_ILi256EEENSA_ILi64EEENSA_ILi128EEEEEENS_12float_e5m2_tENS5_IJlSB_lEEESJ_NS5_IJSB_llEEENS4_8TiledMMAINS4_8MMA_AtomIJNS4_4SM904GMMA30MMA_64x64x32_F32E5M2E5M2_RS_TNILNSP_7ScaleInE1ELSR_1EEEEEENS4_6LayoutINS5_IJNSA_ILi2EEESB_SB_EEENS5_IJSB_NSA_ILi0EEESX_EEEEENS5_IJNS4_10UnderscoreES10_S10_EEEEENS4_13SM90_TMA_LOADENS4_14ComposedLayoutINS4_7SwizzleILi3ELi4ELi3EEENS4_18smem_ptr_flag_bitsILi8EEENSU_INS5_IJNSA_ILi8EEESH_EEENS5_IJSH_SB_EEEEEEEvNS4_8identityES13_NS14_INS15_ILi2ELi4ELi3EEES18_NSU_INS5_IJSG_S19_EEENS5_IJSB_SG_EEEEEEENS4_9Copy_AtomIJNS4_39AutoVectorizingCopyWithAssumedAlignmentILi128EEESJ_EEES1E_EENS_8epilogue10collective6detail29Sm90TmaWarpSpecializedAdapterINS1Q_15DefaultEpilogueISJ_SK_SK_NS1P_6thread17LinearCombinationISJ_Li1EffLNS1U_9ScaleType4KindE0ELNS_15FloatRoundStyleE2ESJ_EENS1_15EpilogueDefaultEEEEEvvEEEEvNT_6ParamsE,(.L_x_215 - _ZN7cutlass13device_kernelINS_4gemm6kernel13GemmUniversalIN4cute5tupleIJiiiiEEENS1_10collective13CollectiveMmaINS1_39MainloopSm90TmaGmmaRmemAWarpSpecializedILi5ENS5_IJNS4_1CILi1EEESB_SB_EEENS1_35KernelTmaWarpSpecializedCooperativeEEENS5_IJNSA_ILi256EEENSA_ILi64EEENSA_ILi128EEEEEENS_12float_e5m2_tENS5_IJlSB_lEEESJ_NS5_IJSB_llEEENS4_8TiledMMAINS4_8MMA_AtomIJNS4_4SM904GMMA30MMA_64x64x32_F32E5M2E5M2_RS_TNILNSP_7ScaleInE1ELSR_1EEEEEENS4_6LayoutINS5_IJNSA_ILi2EEESB_SB_EEENS5_IJSB_NSA_ILi0EEESX_EEEEENS5_IJNS4_10UnderscoreES10_S10_EEEEENS4_13SM90_TMA_LOADENS4_14ComposedLayoutINS4_7SwizzleILi3ELi4ELi3EEENS4_18smem_ptr_flag_bitsILi8EEENSU_INS5_IJNSA_ILi8EEESH_EEENS5_IJSH_SB_EEEEEEEvNS4_8identityES13_NS14_INS15_ILi2ELi4ELi3EEES18_NSU_INS5_IJSG_S19_EEENS5_IJSB_SG_EEEEEEENS4_9Copy_AtomIJNS4_39AutoVectorizingCopyWithAssumedAlignmentILi128EEESJ_EEES1E_EENS_8epilogue10collective6detail29Sm90TmaWarpSpecializedAdapterINS1Q_15DefaultEpilogueISJ_SK_SK_NS1P_6thread17LinearCombinationISJ_Li1EffLNS1U_9ScaleType4KindE0ELNS_15FloatRoundStyleE2ESJ_EENS1_15EpilogueDefaultEEEEEvvEEEEvNT_6ParamsE)
        .other          _ZN7cutlass13device_kernelINS_4gemm6kernel13GemmUniversalIN4cute5tupleIJiiiiEEENS1_10collective13CollectiveMmaINS1_39MainloopSm90TmaGmmaRmemAWarpSpecializedILi5ENS5_IJNS4_1CILi1EEESB_SB_EEENS1_35KernelTmaWarpSpecializedCooperativeEEENS5_IJNSA_ILi256EEENSA_ILi64EEENSA_ILi128EEEEEENS_12float_e5m2_tENS5_IJlSB_lEEESJ_NS5_IJSB_llEEENS4_8TiledMMAINS4_8MMA_AtomIJNS4_4SM904GMMA30MMA_64x64x32_F32E5M2E5M2_RS_TNILNSP_7ScaleInE1ELSR_1EEEEEENS4_6LayoutINS5_IJNSA_ILi2EEESB_SB_EEENS5_IJSB_NSA_ILi0EEESX_EEEEENS5_IJNS4_10UnderscoreES10_S10_EEEEENS4_13SM90_TMA_LOADENS4_14ComposedLayoutINS4_7SwizzleILi3ELi4ELi3EEENS4_18smem_ptr_flag_bitsILi8EEENSU_INS5_IJNSA_ILi8EEESH_EEENS5_IJSH_SB_EEEEEEEvNS4_8identityES13_NS14_INS15_ILi2ELi4ELi3EEES18_NSU_INS5_IJSG_S19_EEENS5_IJSB_SG_EEEEEEENS4_9Copy_AtomIJNS4_39AutoVectorizingCopyWithAssumedAlignmentILi128EEESJ_EEES1E_EENS_8epilogue10collective6detail29Sm90TmaWarpSpecializedAdapterINS1Q_15DefaultEpilogueISJ_SK_SK_NS1P_6thread17LinearCombinationISJ_Li1EffLNS1U_9ScaleType4KindE0ELNS_15FloatRoundStyleE2ESJ_EENS1_15EpilogueDefaultEEEEEvvEEEEvNT_6ParamsE,@"STO_CUDA_ENTRY STV_DEFAULT"
_ZN7cutlass13device_kernelINS_4gemm6kernel13GemmUniversalIN4cute5tupleIJiiiiEEENS1_10collective13CollectiveMmaINS1_39MainloopSm90TmaGmmaRmemAWarpSpecializedILi5ENS5_IJNS4_1CILi1EEESB_SB_EEENS1_35KernelTmaWarpSpecializedCooperativeEEENS5_IJNSA_ILi256EEENSA_ILi64EEENSA_ILi128EEEEEENS_12float_e5m2_tENS5_IJlSB_lEEESJ_NS5_IJSB_llEEENS4_8TiledMMAINS4_8MMA_AtomIJNS4_4SM904GMMA30MMA_64x64x32_F32E5M2E5M2_RS_TNILNSP_7ScaleInE1ELSR_1EEEEEENS4_6LayoutINS5_IJNSA_ILi2EEESB_SB_EEENS5_IJSB_NSA_ILi0EEESX_EEEEENS5_IJNS4_10UnderscoreES10_S10_EEEEENS4_13SM90_TMA_LOADENS4_14ComposedLayoutINS4_7SwizzleILi3ELi4ELi3EEENS4_18smem_ptr_flag_bitsILi8EEENSU_INS5_IJNSA_ILi8EEESH_EEENS5_IJSH_SB_EEEEEEEvNS4_8identityES13_NS14_INS15_ILi2ELi4ELi3EEES18_NSU_INS5_IJSG_S19_EEENS5_IJSB_SG_EEEEEEENS4_9Copy_AtomIJNS4_39AutoVectorizingCopyWithAssumedAlignmentILi128EEESJ_EEES1E_EENS_8epilogue10collective6detail29Sm90TmaWarpSpecializedAdapterINS1Q_15DefaultEpilogueISJ_SK_SK_NS1P_6thread17LinearCombinationISJ_Li1EffLNS1U_9ScaleType4KindE0ELNS_15FloatRoundStyleE2ESJ_EENS1_15EpilogueDefaultEEEEEvvEEEEvNT_6ParamsE:
[----:B------:R-:W0:Y:S01]  /*0000*/  LDC R1, c[0x0][0x28] ;  /* 0x00000a00ff017b82 */ /* 0x000e220000000800 */
[----:B------:R-:W1:Y:S01]  /*0010*/  S2R R18, SR_TID.X ;  /* 0x0000000000127919 */ /* 0x000e620000002100 */
[----:B------:R-:W-:Y:S01]  /*0020*/  ELECT P0, URZ, PT ;  /* 0x00000000003f782f */ /* 0x000fe20003800000 */
[----:B------:R-:W-:Y:S01]  /*0030*/  BSSY B0, `(.L_x_0) ;  /* 0x000000f000007945 */ /* 0x000fe20003800000 */
[--C-:B-1----:R-:W-:Y:S02]  /*0040*/  SHF.R.U32.HI R0, RZ, 0x5, R18.reuse ;  /* 0x00000005ff007819 */ /* 0x102fe40000011612 */
[----:B------:R-:W-:-:S03]  /*0050*/  SHF.R.U32.HI R2, RZ, 0x7, R18 ;  /* 0x00000007ff027819 */ /* 0x000fc60000011612 */
[----:B------:R-:W1:Y:S04]  /*0060*/  SHFL.IDX PT, R5, R0, RZ, 0x1f ;  /* 0x00001fff00057589 */ /* 0x000e6800000e0000 */
[----:B------:R2:W3:Y:S01]  /*0070*/  SHFL.IDX PT, R8, R2, RZ, 0x1f ;  /* 0x00001fff02087589 */ /* 0x0004e200000e0000 */
[----:B-1----:R-:W-:-:S13]  /*0080*/  ISETP.NE.OR P0, PT, R5, RZ, !P0 ;  /* 0x000000ff0500720c */ /* 0x002fda0004705670 */
[----:B0-23--:R-:W-:Y:S05]  /*0090*/  @P0 BRA `(.L_x_1) ;  /* 0x0000000000200947 */ /* 0x00dfea0003800000 */
[----:B------:R-:W-:Y:S02]  /*00a0*/  ULDC.64 UR4, c[0x0][0x198] ;  /* 0x0000660000047ab9 */ /* 0x000fe40000000a00 */
[----:B------:R-:W-:Y:S02]  /*00b0*/  UIADD3 UR6, UP0, UR4, 0xf0, URZ ;  /* 0x000000f004067890 */ /* 0x000fe4000ff1e03f */
[----:B------:R-:W-:Y:S02]  /*00c0*/  UIADD3 UR4, UP1, UR4, 0x1f0, URZ ;  /* 0x000001f004047890 */ /* 0x000fe4000ff3e03f */
[----:B------:R-:W-:Y:S02]  /*00d0*/  UIADD3.X UR7, URZ, UR5, URZ, UP0, !UPT ;  /* 0x000000053f077290 */ /* 0x000fe400087fe43f */
[----:B------:R-:W-:-:S07]  /*00e0*/  UIADD3.X UR5, URZ, UR5, URZ, UP1, !UPT ;  /* 0x000000053f057290 */ /* 0x000fce0008ffe43f */
[----:B------:R0:W-:Y:S02]  /*00f0*/  UTMACCTL.PF [UR6] ;  /* 0x00000000060079b9 */ /* 0x0001e40008040000 */
[----:B------:R0:W-:Y:S02]  /*0100*/  UTMACCTL.PF [UR4] ;  /* 0x00000000040079b9 */ /* 0x0001e40008040000 */
[----:B0-----:R-:W-:Y:S01]  /*0110*/  NOP ;  /* 0x0000000000007918 */ /* 0x001fe20000000000 */
.L_x_1:
[----:B------:R-:W-:Y:S05]  /*0120*/  BSYNC B0 ;  /* 0x0000000000007941 */ /* 0x000fea0003800000 */
.L_x_0:
[----:B------:R-:W0:Y:S02]  /*0130*/  SHFL.IDX PT, R2, R0, RZ, 0x1f ;  /* 0x00001fff00027589 */ /* 0x000e2400000e0000 */
[----:B0-----:R-:W-:-:S13]  /*0140*/  ISETP.NE.AND P0, PT, R2, RZ, PT ;  /* 0x000000ff0200720c */ /* 0x001fda0003f05270 */
[----:B------:R-:W-:Y:S05]  /*0150*/  @P0 BRA `(.L_x_2) ;  /* 0x0000000000600947 */ /* 0x000fea0003800000 */
[----:B------:R-:W0:Y:S01]  /*0160*/  S2UR UR8, SR_CgaCtaId ;  /* 0x00000000000879c3 */ /* 0x000e220000008800 */
[----:B------:R-:W-:Y:S01]  /*0170*/  UMOV UR4, 0x400 ;  /* 0x0000040000047882 */ /* 0x000fe20000000000 */
[----:B------:R-:W-:Y:S01]  /*0180*/  UMOV UR5, 0x1 ;  /* 0x0000000100057882 */ /* 0x000fe20000000000 */
[----:B------:R-:W-:Y:S01]  /*0190*/  UMOV UR6, 0x100 ;  /* 0x0000010000067882 */ /* 0x000fe20000000000 */
[----:B------:R-:W-:Y:S01]  /*01a0*/  ELECT P0, URZ, PT ;  /* 0x00000000003f782f */ /* 0x000fe20003800000 */
[----:B------:R-:W-:-:S04]  /*01b0*/  UIADD3 UR6, -UR6, 0x100000, URZ ;  /* 0x0010000006067890 */ /* 0x000fc8000fffe13f */
[----:B------:R-:W-:Y:S02]  /*01c0*/  USHF.L.U32 UR7, UR6, 0xb, URZ ;  /* 0x0000000b06077899 */ /* 0x000fe4000800063f */
[----:B------:R-:W-:Y:S02]  /*01d0*/  USHF.L.U32 UR6, UR6, 0x1, URZ ;  /* 0x0000000106067899 */ /* 0x000fe4000800063f */
[----:B0-----:R-:W-:Y:S02]  /*01e0*/  ULEA UR8, UR8, UR4, 0x18 ;  /* 0x0000000408087291 */ /* 0x001fe4000f8ec03f */
[----:B------:R-:W-:-:S04]  /*01f0*/  UIADD3 UR4, -UR5, 0x100000, URZ ;  /* 0x0010000005047890 */ /* 0x000fc8000fffe13f */
[----:B------:R-:W-:Y:S02]  /*0200*/  USHF.L.U32 UR5, UR4, 0xb, URZ ;  /* 0x0000000b04057899 */ /* 0x000fe4000800063f */
[----:B------:R-:W-:Y:S01]  /*0210*/  USHF.L.U32 UR4, UR4, 0x1, URZ ;  /* 0x0000000104047899 */ /* 0x000fe2000800063f */
[----:B------:R-:W0:Y:S11]  /*0220*/  FENCE.VIEW.ASYNC.S ;  /* 0x00000000000073c6 */ /* 0x000e360000000000 */
[----:B0-----:R0:W1:Y:S01]  /*0230*/  SYNCS.EXCH.64 URZ, [UR8], UR4 ;  /* 0x00000004083f75b2 */ /* 0x0010620008000100 */
[----:B------:R0:W2:Y:S01]  /*0240*/  SYNCS.EXCH.64 URZ, [UR8+0x28], UR6 ;  /* 0x00002806083f75b2 */ /* 0x0000a20008000100 */
[----:B------:R0:W3:Y:S01]  /*0250*/  SYNCS.EXCH.64 URZ, [UR8+0x8], UR4 ;  /* 0x00000804083f75b2 */ /* 0x0000e20008000100 */
[----:B------:R0:W4:Y:S01]  /*0260*/  SYNCS.EXCH.64 URZ, [UR8+0x30], UR6 ;  /* 0x00003006083f75b2 */ /* 0x0001220008000100 */
[----:B------:R0:W0:Y:S01]  /*0270*/  SYNCS.EXCH.64 URZ, [UR8+0x10], UR4 ;  /* 0x00001004083f75b2 */ /* 0x0000220008000100 */
[----:B------:R0:W0:Y:S01]  /*0280*/  SYNCS.EXCH.64 URZ, [UR8+0x38], UR6 ;  /* 0x00003806083f75b2 */ /* 0x0000220008000100 */
[----:B------:R0:W0:Y:S01]  /*0290*/  SYNCS.EXCH.64 URZ, [UR8+0x18], UR4 ;  /* 0x00001804083f75b2 */ /* 0x0000220008000100 */
[----:B------:R0:W0:Y:S01]  /*02a0*/  SYNCS.EXCH.64 URZ, [UR8+0x40], UR6 ;  /* 0x00004006083f75b2 */ /* 0x0000220008000100 */
[----:B------:R0:W0:Y:S01]  /*02b0*/  SYNCS.EXCH.64 URZ, [UR8+0x20], UR4 ;  /* 0x00002004083f75b2 */ /* 0x0000220008000100 */
[----:B------:R0:W0:Y:S01]  /*02c0*/  SYNCS.EXCH.64 URZ, [UR8+0x48], UR6 ;  /* 0x00004806083f75b2 */ /* 0x0000220008000100 */
[----:B------:R-:W-:Y:S01]  /*02d0*/  NOP ;  /* 0x0000000000007918 */ /* 0x000fe20000000000 */
.L_x_2:
[----:B------:R-:W5:Y:S01]  /*02e0*/  SHFL.IDX PT, R0, R0, RZ, 0x1f ;  /* 0x00001fff00007589 */ /* 0x000f6200000e0000 */
[----:B------:R-:W-:Y:S01]  /*02f0*/  ELECT P0, URZ, PT ;  /* 0x00000000003f782f */ /* 0x000fe20003800000 */
[----:B------:R-:W1:Y:S01]  /*0300*/  LDC R2, c[0x0][0x65c] ;  /* 0x00019700ff027b82 */ /* 0x000e620000000800 */
[----:B------:R-:W-:Y:S01]  /*0310*/  SHF.R.S32.HI R6, RZ, 0x1f, R5 ;  /* 0x0000001fff067819 */ /* 0x000fe20000011405 */
[----:B------:R-:W2:Y:S01]  /*0320*/  S2R R3, SR_CTAID.Y ;  /* 0x0000000000037919 */ /* 0x000ea20000002600 */
[----:B0-----:R-:W-:Y:S01]  /*0330*/  UMOV UR4, 0x20 ;  /* 0x0000002000047882 */ /* 0x001fe20000000000 */
[----:B------:R-:W-:Y:S01]  /*0340*/  ISETP.NE.AND P2, PT, R8, RZ, PT ;  /* 0x000000ff0800720c */ /* 0x000fe20003f45270 */
[----:B------:R-:W-:Y:S01]  /*0350*/  NOP ;  /* 0x0000000000007918 */ /* 0x000fe20000000000 */
[----:B------:R-:W0:Y:S01]  /*0360*/  S2R R4, SR_CTAID.X ;  /* 0x0000000000047919 */ /* 0x000e220000002500 */
[----:B------:R-:W-:Y:S01]  /*0370*/  LEA.HI R6, R6, R5, RZ, 0x2 ;  /* 0x0000000506067211 */ /* 0x000fe200078f10ff */
[----:B------:R-:W-:Y:S01]  /*0380*/  NOP ;  /* 0x0000000000007918 */ /* 0x000fe20000000000 */
[----:B-----5:R-:W-:-:S02]  /*0390*/  ISETP.NE.OR P0, PT, R0, RZ, !P0 ;  /* 0x000000ff0000720c */ /* 0x020fc40004705670 */
[----:B-1----:R-:W-:-:S04]  /*03a0*/  ISETP.NE.AND P3, PT, R2, 0x1, PT ;  /* 0x000000010200780c */ /* 0x002fc80003f65270 */
[----:B------:R-:W-:Y:S02]  /*03b0*/  P2R R0, PR, RZ, 0x8 ;  /* 0x00000008ff007803 */ /* 0x000fe40000000000 */
[----:B------:R-:W-:-:S05]  /*03c0*/  LOP3.LUT R0, R6, 0xfffffffc, RZ, 0xc0, !PT ;  /* 0xfffffffc06007812 */ /* 0x000fca00078ec0ff */
[----:B------:R-:W-:Y:S01]  /*03d0*/  VOTEU.ALL UP0, P0 ;  /* 0x00000000003f7886 */ /* 0x000fe20000000000 */
[----:B------:R-:W-:Y:S01]  /*03e0*/  IMAD.IADD R0, R5, 0x1, -R0 ;  /* 0x0000000105007824 */ /* 0x000fe200078e0a00 */
[----:B------:R-:W0:Y:S01]  /*03f0*/  @P3 LDC R17, c[0x0][0x10] ;  /* 0x00000400ff113b82 */ /* 0x000e220000000800 */
[----:B------:R-:W-:Y:S01]  /*0400*/  VOTEU.ALL UP1, P0 ;  /* 0x00000000003f7886 */ /* 0x000fe20000020000 */
[----:B--2---:R-:W-:Y:S01]  /*0410*/  @P3 IMAD.MOV.U32 R6, RZ, RZ, R3 ;  /* 0x000000ffff063224 */ /* 0x004fe200078e0003 */
[----:B------:R-:W-:Y:S01]  /*0420*/  @!UP0 UMOV UR6, 0x400 ;  /* 0x0000040000068882 */ /* 0x000fe20000000000 */
[----:B------:R-:W-:-:S04]  /*0430*/  @!UP0 UIADD3 UR4, -UR4, 0x100000, URZ ;  /* 0x0010000004048890 */ /* 0x000fc8000fffe13f */
[----:B------:R-:W-:Y:S02]  /*0440*/  @!UP0 USHF.L.U32 UR5, UR4, 0xb, URZ ;  /* 0x0000000b04058899 */ /* 0x000fe4000800063f */
[----:B------:R-:W-:Y:S01]  /*0450*/  @!UP0 USHF.L.U32 UR4, UR4, 0x1, URZ ;  /* 0x0000000104048899 */ /* 0x000fe2000800063f */
[----:B------:R-:W-:Y:S02]  /*0460*/  @P3 IMAD.MOV.U32 R7, RZ, RZ, RZ ;  /* 0x000000ffff073224 */ /* 0x000fe400078e00ff */
[----:B------:R-:W-:Y:S01]  /*0470*/  IMAD.MOV.U32 R5, RZ, RZ, RZ ;  /* 0x000000ffff057224 */ /* 0x000fe200078e00ff */
[----:B------:R-:W1:Y:S01]  /*0480*/  @!UP0 S2UR UR7, SR_CgaCtaId ;  /* 0x00000000000789c3 */ /* 0x000e620000008800 */
[----:B------:R-:W-:-:S07]  /*0490*/  @P3 IMAD.MOV.U32 R11, RZ, RZ, RZ ;  /* 0x000000ffff0b3224 */ /* 0x000fce00078e00ff */
[----:B------:R-:W2:Y:S01]  /*04a0*/  @!P3 LDC R9, c[0x0][0xc] ;  /* 0x00000300ff09bb82 */ /* 0x000ea20000000800 */
[----:B0-----:R-:W-:-:S04]  /*04b0*/  @P3 IMAD.WIDE.U32 R16, R4, R17, R6 ;  /* 0x0000001104103225 */ /* 0x001fc800078e0006 */
[----:B------:R-:W-:Y:S01]  /*04c0*/  @P3 IMAD.IADD R17, R17, 0x1, R11 ;  /* 0x0000000111113824 */ /* 0x000fe200078e020b */
[----:B-1----:R-:W-:Y:S01]  /*04d0*/  @!UP0 ULEA UR6, UR7, UR6, 0x18 ;  /* 0x0000000607068291 */ /* 0x002fe2000f8ec03f */
[----:B------:R-:W-:Y:S01]  /*04e0*/  VOTEU.ALL UP0, P0 ;  /* 0x00000000003f7886 */ /* 0x000fe20000000000 */
[----:B------:R-:W-:-:S04]  /*04f0*/  ISETP.NE.AND P0, PT, R0, 0x3, PT ;  /* 0x000000030000780c */ /* 0x000fc80003f05270 */
[----:B------:R-:W-:Y:S01]  /*0500*/  ISETP.EQ.OR P0, PT, R0, RZ, !P0 ;  /* 0x000000ff0000720c */ /* 0x000fe20004702670 */
[----:B--2---:R-:W-:-:S03]  /*0510*/  @!P3 IMAD.WIDE.U32 R6, R9, R3, R4 ;  /* 0x000000030906b225 */ /* 0x004fc600078e0004 */
[C---:B------:R-:W-:Y:S01]  /*0520*/  ISETP.EQ.AND P0, PT, R8.reuse, RZ, P0 ;  /* 0x000000ff0800720c */ /* 0x040fe20000702270 */
[----:B------:R-:W-:Y:S01]  /*0530*/  VIADD R8, R8, 0xffffffff ;  /* 0xffffffff08087836 */ /* 0x000fe20000000000 */
[----:B------:R-:W0:Y:S02]  /*0540*/  FENCE.VIEW.ASYNC.S ;  /* 0x00000000000073c6 */ /* 0x000e240000000000 */
[----:B0-----:R0:W3:Y:S01]  /*0550*/  @!UP0 SYNCS.EXCH.64 URZ, [UR6+0x60], UR4 ;  /* 0x00006004063f85b2 */ /* 0x0010e20008000100 */
[----:B------:R-:W-:Y:S01]  /*0560*/  @!P3 IMAD.MOV.U32 R16, RZ, RZ, R6 ;  /* 0x000000ffff10b224 */ /* 0x000fe200078e0006 */
[----:B------:R-:W-:Y:S01]  /*0570*/  SEL R19, RZ, 0x1, !P0 ;  /* 0x00000001ff137807 */ /* 0x000fe20004000000 */
[----:B------:R-:W-:Y:S01]  /*0580*/  @!P3 IMAD.MOV.U32 R17, RZ, RZ, R7 ;  /* 0x000000ffff11b224 */ /* 0x000fe200078e0007 */
[----:B------:R-:W-:-:S04]  /*0590*/  ISETP.GE.U32.AND P1, PT, R8, 0x2, PT ;  /* 0x000000020800780c */ /* 0x000fc80003f26070 */
[----:B------:R-:W-:Y:S01]  /*05a0*/  SEL R19, R19, 0x2, P1 ;  /* 0x0000000213137807 */ /* 0x000fe20000800000 */
[----:B------:R0:W3:Y:S01]  /*05b0*/  @!UP1 SYNCS.EXCH.64 URZ, [UR6+0x68], UR4 ;  /* 0x00006804063f95b2 */ /* 0x0000e20008000100 */
[----:B------:R-:W-:Y:S01]  /*05c0*/  NOP ;  /* 0x0000000000007918 */ /* 0x000fe20000000000 */
[----:B---34-:R-:W-:Y:S06]  /*05d0*/  BAR.SYNC.DEFER_BLOCKING 0x0 ;  /* 0x0000000000007b1d */ /* 0x018fec0000010000 */
[----:B------:R-:W-:Y:S05]  /*05e0*/  @!P2 BRA `(.L_x_3) ;  /* 0x00000098004ca947 */ /* 0x000fea0003800000 */
[----:B------:R-:W-:-:S13]  /*05f0*/  ISETP.GT.U32.AND P0, PT, R8, 0x1, PT ;  /* 0x000000010800780c */ /* 0x000fda0003f04070 */
[----:B0-----:R-:W-:Y:S05]  /*0600*/  @P0 EXIT ;  /* 0x000000000000094d */ /* 0x001fea0003800000 */
[----:B------:R-:W-:Y:S01]  /*0610*/  ULDC.64 UR4, c[0x0][0x650] ;  /* 0x0001940000047ab9 */ /* 0x000fe20000000a00 */
[----:B------:R-:W-:Y:S01]  /*0620*/  PRMT R0, RZ, 0x7610, R0 ;  /* 0x00007610ff007816 */ /* 0x000fe20000000000 */
[----:B------:R-:W-:Y:S01]  /*0630*/  IMAD.MOV.U32 R90, RZ, RZ, -0x1 ;  /* 0xffffffffff5a7424 */ /* 0x000fe200078e00ff */
[----:B------:R-:W-:Y:S01]  /*0640*/  ISETP.GE.U32.AND P0, PT, R16, UR4, PT ;  /* 0x0000000410007c0c */ /* 0x000fe2000bf06070 */
[----:B------:R-:W-:Y:S02]  /*0650*/  IMAD.MOV.U32 R89, RZ, RZ, -0x1 ;  /* 0xffffffffff597424 */ /* 0x000fe400078e00ff */
[----:B------:R-:W-:Y:S01]  /*0660*/  IMAD.MOV.U32 R88, RZ, RZ, -0x1 ;  /* 0xffffffffff587424 */ /* 0x000fe200078e00ff */
[----:B------:R-:W-:-:S13]  /*0670*/  ISETP.GE.U32.AND.EX P0, PT, R17, UR5, PT, P0 ;  /* 0x0000000511007c0c */ /* 0x000fda000bf06100 */
[----:B------:R-:W-:Y:S05]  /*0680*/  @P0 BRA `(.L_x_4) ;  /* 0x0000000400540947 */ /* 0x000fea0003800000 */
[----:B------:R-:W0:Y:S01]  /*0690*/  LDC.64 R14, c[0x0][0x628] ;  /* 0x00018a00ff0e7b82 */ /* 0x000e220000000a00 */
[----:B------:R-:W-:Y:S02]  /*06a0*/  IMAD.MOV.U32 R6, RZ, RZ, R16 ;  /* 0x000000ffff067224 */ /* 0x000fe400078e0010 */
[----:B------:R-:W-:-:S05]  /*06b0*/  IMAD.MOV.U32 R7, RZ, RZ, R17 ;  /* 0x000000ffff077224 */ /* 0x000fca00078e0011 */
[----:B------:R-:W1:Y:S08]  /*06c0*/  LDC R0, c[0x0][0x630] ;  /* 0x00018c00ff007b82 */ /* 0x000e700000000800 */
[----:B------:R-:W2:Y:S01]  /*06d0*/  LDC.64 R20, c[0x0][0x620] ;  /* 0x00018800ff147b82 */ /* 0x000ea20000000a00 */
[----:B0-----:R-:W-:-:S04]  /*06e0*/  ISETP.NE.U32.AND P0, PT, R14, RZ, PT ;  /* 0x000000ff0e00720c */ /* 0x001fc80003f05070 */
[----:B------:R-:W-:-:S13]  /*06f0*/  ISETP.NE.AND.EX P0, PT, R15, RZ, PT, P0 ;  /* 0x000000ff0f00720c */ /* 0x000fda0003f05300 */
[----:B-12---:R-:W-:Y:S05]  /*0700*/  @!P0 BRA `(.L_x_5) ;  /* 0x0000000000288947 */ /* 0x006fea0003800000 */
[----:B------:R-:W0:Y:S02]  /*0710*/  LDC R11, c[0x0][0x634] ;  /* 0x00018d00ff0b7b82 */ /* 0x000e240000000800 */
[----:B0-----:R-:W-:-:S05]  /*0720*/  IADD3 R11, P0, R16, R11, RZ ;  /* 0x0000000b100b7210 */ /* 0x001fca0007f1e0ff */
[----:B------:R-:W-:-:S04]  /*0730*/  IMAD.X R13, RZ, RZ, R17, P0 ;  /* 0x000000ffff0d7224 */ /* 0x000fc800000e0611 */
[----:B------:R-:W-:-:S04]  /*0740*/  IMAD.WIDE.U32 R6, R13, R14, RZ ;  /* 0x0000000e0d067225 */ /* 0x000fc800078e00ff */
[----:B------:R-:W-:-:S04]  /*0750*/  IMAD.WIDE.U32 R8, P0, R11, R15, R6 ;  /* 0x0000000f0b087225 */ /* 0x000fc80007800006 */
[----:B------:R-:W-:-:S04]  /*0760*/  IMAD.WIDE.U32 R6, R11, R14, RZ ;  /* 0x0000000e0b067225 */ /* 0x000fc800078e00ff */
[----:B------:R-:W-:Y:S01]  /*0770*/  IMAD.X R11, RZ, RZ, RZ, P0 ;  /* 0x000000ffff0b7224 */ /* 0x000fe200000e06ff */
[----:B------:R-:W-:Y:S01]  /*0780*/  IADD3 RZ, P0, R7, R8, RZ ;  /* 0x0000000807ff7210 */ /* 0x000fe20007f1e0ff */
[----:B------:R-:W-:-:S04]  /*0790*/  IMAD.MOV.U32 R10, RZ, RZ, R9 ;  /* 0x000000ffff0a7224 */ /* 0x000fc800078e0009 */
[----:B------:R-:W-:-:S08]  /*07a0*/  IMAD.WIDE.U32.X R6, R13, R15, R10, P0 ;  /* 0x0000000f0d067225 */ /* 0x000fd000000e040a */
.L_x_5:
[-CC-:B------:R-:W-:Y:S01]  /*07b0*/  SHF.R.U64 R88, R6, R0.reuse, R7.reuse ;  /* 0x0000000006587219 */ /* 0x180fe20000001207 */
[----:B------:R-:W0:Y:S01]  /*07c0*/  LDC R10, c[0x0][0x618] ;  /* 0x00018600ff0a7b82 */ /* 0x000e220000000800 */
[----:B------:R-:W-:Y:S01]  /*07d0*/  SHF.R.U32.HI R5, RZ, R0, R7 ;  /* 0x00000000ff057219 */ /* 0x000fe20000011607 */
[----:B------:R-:W-:Y:S01]  /*07e0*/  ULDC UR4, c[0x0][0x150] ;  /* 0x0000540000047ab9 */ /* 0x000fe20000000800 */
[----:B------:R-:W-:Y:S02]  /*07f0*/  IADD3 R9, P0, RZ, -R88, RZ ;  /* 0x80000058ff097210 */ /* 0x000fe40007f1e0ff */
[----:B------:R-:W-:-:S03]  /*0800*/  I2FP.F32.U32 R0, R4 ;  /* 0x0000000400007245 */ /* 0x000fc60000201000 */
[----:B------:R-:W1:Y:S01]  /*0810*/  LDC.64 R26, c[0x0][0x640] ;  /* 0x00019000ff1a7b82 */ /* 0x000e620000000a00 */
[----:B------:R-:W-:Y:S02]  /*0820*/  IMAD.X R11, RZ, RZ, ~R5, P0 ;  /* 0x000000ffff0b7224 */ /* 0x000fe400000e0e05 */
[----:B------:R-:W-:Y:S01]  /*0830*/  FMUL R0, R0, UR4 ;  /* 0x0000000400007c20 */ /* 0x000fe20008400000 */
[----:B------:R-:W-:Y:S01]  /*0840*/  IMAD.WIDE.U32 R6, R9, R20, R16 ;  /* 0x0000001409067225 */ /* 0x000fe200078e0010 */
[----:B------:R-:W-:-:S03]  /*0850*/  ULDC UR4, c[0x0][0x154] ;  /* 0x0000550000047ab9 */ /* 0x000fc60000000800 */
[----:B------:R-:W-:Y:S01]  /*0860*/  IMAD R8, R11, R20, RZ ;  /* 0x000000140b087224 */ /* 0x000fe200078e02ff */
[----:B------:R-:W2:Y:S01]  /*0870*/  LDC R5, c[0x0][0x144] ;  /* 0x00005100ff057b82 */ /* 0x000ea20000000800 */
[----:B------:R-:W3:Y:S02]  /*0880*/  F2I.U32.TRUNC.NTZ R0, R0 ;  /* 0x0000000000007305 */ /* 0x000ee4000020f000 */
[----:B------:R-:W-:-:S04]  /*0890*/  IMAD R9, R9, R21, R8 ;  /* 0x0000001509097224 */ /* 0x000fc800078e0208 */
[----:B------:R-:W-:Y:S01]  /*08a0*/  IMAD.IADD R7, R7, 0x1, R9 ;  /* 0x0000000107077824 */ /* 0x000fe200078e0209 */
[----:B------:R-:W4:Y:S01]  /*08b0*/  LDC R12, c[0x0][0x608] ;  /* 0x00018200ff0c7b82 */ /* 0x000f220000000800 */
[----:B------:R-:W-:-:S03]  /*08c0*/  IMAD.MOV.U32 R9, RZ, RZ, -0x1 ;  /* 0xffffffffff097424 */ /* 0x000fc600078e00ff */
[-CC-:B0-----:R-:W-:Y:S02]  /*08d0*/  SHF.R.U64 R20, R6, R10.reuse, R7.reuse ;  /* 0x0000000a06147219 */ /* 0x181fe40000001207 */
[----:B------:R-:W-:Y:S02]  /*08e0*/  I2FP.F32.U32 R6, R3 ;  /* 0x0000000300067245 */ /* 0x000fe40000201000 */
[----:B------:R-:W0:Y:S01]  /*08f0*/  LDC R24, c[0x0][0x658] ;  /* 0x00019600ff187b82 */ /* 0x000e220000000800 */
[----:B-1----:R-:W-:Y:S01]  /*0900*/  ISETP.NE.U32.AND P0, PT, R26, RZ, PT ;  /* 0x000000ff1a00720c */ /* 0x002fe20003f05070 */
[----:B---3--:R-:W-:Y:S01]  /*0910*/  IMAD.MOV R8, RZ, RZ, -R0 ;  /* 0x000000ffff087224 */ /* 0x008fe200078e0a00 */
[----:B------:R-:W-:Y:S01]  /*0920*/  SHF.R.U32.HI R7, RZ, R10, R7 ;  /* 0x0000000aff077219 */ /* 0x000fe20000011607 */
[----:B------:R-:W-:Y:S01]  /*0930*/  FMUL R6, R6, UR4 ;  /* 0x0000000406067c20 */ /* 0x000fe20008400000 */
[----:B------:R-:W-:-:S03]  /*0940*/  ISETP.NE.AND.EX P0, PT, R27, RZ, PT, P0 ;  /* 0x000000ff1b00720c */ /* 0x000fc60003f05300 */
[----:B------:R-:W1:Y:S01]  /*0950*/  LDC R14, c[0x0][0x148] ;  /* 0x00005200ff0e7b82 */ /* 0x000e620000000800 */
[----:B--2---:R-:W-:-:S07]  /*0960*/  IMAD R0, R5, R8, R4 ;  /* 0x0000000805007224 */ /* 0x004fce00078e0204 */
[----:B------:R-:W2:Y:S01]  /*0970*/  LDC R22, c[0x0][0x600] ;  /* 0x00018000ff167b82 */ /* 0x000ea20000000800 */
[-CC-:B----4-:R-:W-:Y:S02]  /*0980*/  SHF.R.U64 R28, R20, R12.reuse, R7.reuse ;  /* 0x0000000c141c7219 */ /* 0x190fe40000001207 */
[----:B------:R-:W-:Y:S01]  /*0990*/  SHF.R.U32.HI R5, RZ, R12, R7 ;  /* 0x0000000cff057219 */ /* 0x000fe20000011607 */
[----:B------:R-:W-:Y:S01]  /*09a0*/  IMAD.MOV.U32 R7, RZ, RZ, 0x1 ;  /* 0x00000001ff077424 */ /* 0x000fe200078e00ff */
[----:B------:R3:W4:Y:S03]  /*09b0*/  F2I.U32.TRUNC.NTZ R12, R6 ;  /* 0x00000006000c7305 */ /* 0x000726000020f000 */
[----:B------:R-:W1:Y:S01]  /*09c0*/  LDC R15, c[0x0][0x648] ;  /* 0x00019200ff0f7b82 */ /* 0x000e620000000800 */
[-C--:B0-----:R-:W-:Y:S02]  /*09d0*/  SHF.L.U32 R4, R9, R24.reuse, RZ ;  /* 0x0000001809047219 */ /* 0x081fe400000006ff */
[----:B------:R-:W-:-:S02]  /*09e0*/  SHF.R.U64 R30, R28, R24, R5 ;  /* 0x000000181c1e7219 */ /* 0x000fc40000001205 */
[----:B------:R-:W-:Y:S02]  /*09f0*/  LOP3.LUT R11, RZ, R4, RZ, 0x33, !PT ;  /* 0x00000004ff0b7212 */ /* 0x000fe400078e33ff */
[-C--:B------:R-:W-:Y:S01]  /*0a00*/  SHF.R.U32.HI R5, RZ, R24.reuse, R5 ;  /* 0x00000018ff057219 */ /* 0x080fe20000011605 */
[----:B------:R-:W0:Y:S01]  /*0a10*/  LDC R21, c[0x0][0x638] ;  /* 0x00018e00ff157b82 */ /* 0x000e220000000800 */
[----:B------:R-:W-:Y:S01]  /*0a20*/  SHF.L.U32 R10, R7, R24, RZ ;  /* 0x00000018070a7219 */ /* 0x000fe200000006ff */
[----:B------:R-:W-:-:S06]  /*0a30*/  IMAD.MOV.U32 R4, RZ, RZ, R30 ;  /* 0x000000ffff047224 */ /* 0x000fcc00078e001e */
[----:B------:R-:W0:Y:S01]  /*0a40*/  LDC R90, c[0x0][0x610] ;  /* 0x00018400ff5a7b82 */ /* 0x000e220000000800 */
[----:B---34-:R-:W-:Y:S05]  /*0a50*/  @!P0 BRA `(.L_x_6) ;  /* 0x0000000000288947 */ /* 0x018fea0003800000 */
[----:B------:R-:W3:Y:S02]  /*0a60*/  LDC R9, c[0x0][0x64c] ;  /* 0x00019300ff097b82 */ /* 0x000ee40000000800 */
[----:B---3--:R-:W-:-:S05]  /*0a70*/  IADD3 R9, P0, R30, R9, RZ ;  /* 0x000000091e097210 */ /* 0x008fca0007f1e0ff */
        /* <DEDUP_REMOVED lines=8> */
.L_x_6:
[----:B-1----:R-:W-:Y:S01]  /*0b00*/  SHF.R.U64 R4, R4, R15, R5 ;  /* 0x0000000f04047219 */ /* 0x002fe20000001205 */
[----:B--2---:R-:W-:Y:S01]  /*0b10*/  VIADD R5, R22, 0xffffffff ;  /* 0xffffffff16057836 */ /* 0x004fe20000000000 */
[----:B------:R-:W-:Y:S01]  /*0b20*/  LOP3.LUT R11, R28, R11, RZ, 0xc0, !PT ;  /* 0x0000000b1c0b7212 */ /* 0x000fe200078ec0ff */
[----:B------:R-:W-:Y:S02]  /*0b30*/  IMAD.MOV R12, RZ, RZ, -R12 ;  /* 0x000000ffff0c7224 */ /* 0x000fe400078e0a0c */
[----:B------:R-:W-:Y:S01]  /*0b40*/  IMAD.MOV R6, RZ, RZ, -R4 ;  /* 0x000000ffff067224 */ /* 0x000fe200078e0a04 */
[----:B------:R-:W-:Y:S01]  /*0b50*/  LOP3.LUT R5, R20, R5, RZ, 0xc0, !PT ;  /* 0x0000000514057212 */ /* 0x000fe200078ec0ff */
[----:B------:R-:W-:Y:S02]  /*0b60*/  @P3 IMAD R0, R14, R12, R3 ;  /* 0x0000000c0e003224 */ /* 0x000fe400078e0203 */
[----:B------:R-:W-:Y:S02]  /*0b70*/  IMAD R11, R10, R4, R11 ;  /* 0x000000040a0b7224 */ /* 0x000fe400078e020b */
[----:B0-----:R-:W-:-:S02]  /*0b80*/  IMAD R3, R6, R21, R30 ;  /* 0x0000001506037224 */ /* 0x001fc400078e021e */
[----:B------:R-:W-:Y:S02]  /*0b90*/  IMAD R90, R11, R90, R0 ;  /* 0x0000005a0b5a7224 */ /* 0x000fe400078e0200 */
[----:B------:R-:W-:Y:S02]  /*0ba0*/  IMAD R3, R3, R22, R5 ;  /* 0x0000001603037224 */ /* 0x000fe400078e0205 */
[----:B------:R-:W-:-:S03]  /*0bb0*/  IMAD.MOV.U32 R0, RZ, RZ, 0x1 ;  /* 0x00000001ff007424 */ /* 0x000fc600078e00ff */
[----:B------:R-:W-:Y:S02]  /*0bc0*/  SEL R89, R3, R90, !P3 ;  /* 0x0000005a03597207 */ /* 0x000fe40005800000 */
[----:B------:R-:W-:-:S07]  /*0bd0*/  SEL R90, R90, R3, !P3 ;  /* 0x000000035a5a7207 */ /* 0x000fce0005800000 */
.L_x_4:
[----:B------:R-:W-:-:S08]  /*0be0*/  NOP ;  /* 0x0000000000007918 */ /* 0x000fd00000000000 */
[----:B------:R-:W0:Y:S02]  /*0bf0*/  USETMAXREG.TRY_ALLOC.CTAPOOL UP0, 0xe8 ;  /* 0x000000e8000079c8 */ /* 0x000e240008000600 */
[----:B0-----:R-:W-:-:S13]  /*0c00*/  PLOP3.LUT P0, PT, PT, PT, UP0, 0x80, 0x0 ;  /* 0x000000000000781c */ /* 0x001fda0003f0f008 */
[----:B------:R-:W-:Y:S05]  /*0c10*/  @!P0 BRA `(.L_x_4) ;  /* 0xfffffffc00f08947 */ /* 0x000fea000383ffff */
[----:B------:R-:W-:Y:S01]  /*0c20*/  ULDC.64 UR4, c[0x0][0x598] ;  /* 0x0001660000047ab9 */ /* 0x000fe20000000a00 */
[----:B------:R-:W-:Y:S01]  /*0c30*/  ULDC.64 UR36, c[0x0][0x208] ;  /* 0x0000820000247ab9 */ /* 0x000fe20000000a00 */
[----:B------:R-:W-:-:S04]  /*0c40*/  ISETP.NE.U32.AND P0, PT, RZ, UR4, PT ;  /* 0x00000004ff007c0c */ /* 0x000fc8000bf05070 */
[----:B------:R-:W-:-:S13]  /*0c50*/  ISETP.NE.AND.EX P0, PT, RZ, UR5, PT, P0 ;  /* 0x00000005ff007c0c */ /* 0x000fda000bf05300 */
[----:B------:R-:W-:Y:S05]  /*0c60*/  @!P0 BRA `(.L_x_7) ;  /* 0x00000000001c8947 */ /* 0x000fea0003800000 */
[----:B------:R-:W0:Y:S02]  /*0c70*/  LDC.64 R4, c[0x0][0x598] ;  /* 0x00016600ff047b82 */ /* 0x000e240000000a00 */
[----:B0-----:R-:W2:Y:S02]  /*0c80*/  LDG.E.64 R4, desc[UR36][R4.64] ;  /* 0x0000002404047981 */ /* 0x001ea4000c1e1b00 */
[----:B--2---:R-:W-:-:S04]  /*0c90*/  ISETP.NE.U32.AND P0, PT, R4, RZ, PT ;  /* 0x000000ff0400720c */ /* 0x004fc80003f05070 */
[----:B------:R-:W-:-:S13]  /*0ca0*/  ISETP.NE.AND.EX P0, PT, R5, RZ, PT, P0 ;  /* 0x000000ff0500720c */ /* 0x000fda0003f05300 */
[----:B------:R-:W-:Y:S05]  /*0cb0*/  @!P0 BRA `(.L_x_7) ;  /* 0x0000000000088947 */ /* 0x000fea0003800000 */
[----:B------:R0:W5:Y:S01]  /*0cc0*/  LD.E R91, desc[UR36][R4.64] ;  /* 0x00000024045b7980 */ /* 0x000162000c101900 */
[----:B------:R-:W-:Y:S05]  /*0cd0*/  BRA `(.L_x_8) ;  /* 0x0000000000247947 */ /* 0x000fea0003800000 */
.L_x_7:
[----:B------:R-:W-:Y:S02]  /*0ce0*/  ULDC.64 UR4, c[0x0][0x588] ;  /* 0x0001620000047ab9 */ /* 0x000fe40000000a00 */
[----:B------:R-:W-:-:S04]  /*0cf0*/  ISETP.NE.U32.AND P0, PT, RZ, UR4, PT ;  /* 0x00000004ff007c0c */ /* 0x000fc8000bf05070 */
[----:B------:R-:W-:-:S13]  /*0d00*/  ISETP.NE.AND.EX P0, PT, RZ, UR5, PT, P0 ;  /* 0x00000005ff007c0c */ /* 0x000fda000bf05300 */
[----:B------:R-:W-:Y:S05]  /*0d10*/  @!P0 BRA `(.L_x_9) ;  /* 0x00000000000c8947 */ /* 0x000fea0003800000 */
[----:B------:R-:W0:Y:S02]  /*0d20*/  LDC.64 R4, c[0x0][0x588] ;  /* 0x00016200ff047b82 */ /* 0x000e240000000a00 */
[----:B0-----:R1:W5:Y:S01]  /*0d30*/  LDG.E R91, desc[UR36][R4.64] ;  /* 0x00000024045b7981 */ /* 0x001362000c1e1900 */
[----:B------:R-:W-:Y:S05]  /*0d40*/  BRA `(.L_x_8) ;  /* 0x0000000000087947 */ /* 0x000fea0003800000 */
.L_x_9:
[----:B------:R-:W-:Y:S02]  /*0d50*/  ULDC UR4, c[0x0][0x580] ;  /* 0x0001600000047ab9 */ /* 0x000fe40000000800 */
[----:B------:R-:W-:-:S07]  /*0d60*/  IMAD.U32 R91, RZ, RZ, UR4 ;  /* 0x00000004ff5b7e24 */ /* 0x000fce000f8e00ff */
.L_x_8:
[----:B------:R-:W-:Y:S02]  /*0d70*/  ULDC.64 UR4, c[0x0][0x5a0] ;  /* 0x0001680000047ab9 */ /* 0x000fe40000000a00 */
[----:B------:R-:W-:-:S04]  /*0d80*/  ISETP.NE.U32.AND P0, PT, RZ, UR4, PT ;  /* 0x00000004ff007c0c */ /* 0x000fc8000bf05070 */
[----:B------:R-:W-:-:S13]  /*0d90*/  ISETP.NE.AND.EX P0, PT, RZ, UR5, PT, P0 ;  /* 0x00000005ff007c0c */ /* 0x000fda000bf05300 */
[----:B------:R-:W-:Y:S05]  /*0da0*/  @!P0 BRA `(.L_x_10) ;  /* 0x00000000001c8947 */ /* 0x000fea0003800000 */
[----:B01----:R-:W0:Y:S02]  /*0db0*/  LDC.64 R4, c[0x0][0x5a0] ;  /* 0x00016800ff047b82 */ /* 0x003e240000000a00 */
[----:B0-----:R-:W2:Y:S02]  /*0dc0*/  LDG.E.64 R4, desc[UR36][R4.64] ;  /* 0x0000002404047981 */ /* 0x001ea4000c1e1b00 */
[----:B--2---:R-:W-:-:S04]  /*0dd0*/  ISETP.NE.U32.AND P0, PT, R4, RZ, PT ;  /* 0x000000ff0400720c */ /* 0x004fc80003f05070 */
[----:B------:R-:W-:-:S13]  /*0de0*/  ISETP.NE.AND.EX P0, PT, R5, RZ, PT, P0 ;  /* 0x000000ff0500720c */ /* 0x000fda0003f05300 */
[----:B------:R-:W-:Y:S05]  /*0df0*/  @!P0 BRA `(.L_x_10) ;  /* 0x0000000000088947 */ /* 0x000fea0003800000 */
[----:B------:R0:W5:Y:S01]  /*0e00*/  LD.E R92, desc[UR36][R4.64] ;  /* 0x00000024045c7980 */ /* 0x000162000c101900 */
[----:B------:R-:W-:Y:S05]  /*0e10*/  BRA `(.L_x_11) ;  /* 0x0000000000247947 */ /* 0x000fea0003800000 */
.L_x_10:
[----:B------:R-:W-:Y:S02]  /*0e20*/  ULDC.64 UR4, c[0x0][0x590] ;  /* 0x0001640000047ab9 */ /* 0x000fe40000000a00 */
[----:B------:R-:W-:-:S04]  /*0e30*/  ISETP.NE.U32.AND P0, PT, RZ, UR4, PT ;  /* 0x00000004ff007c0c */ /* 0x000fc8000bf05070 */
[----:B------:R-:W-:-:S13]  /*0e40*/  ISETP.NE.AND.EX P0, PT, RZ, UR5, PT, P0 ;  /* 0x00000005ff007c0c */ /* 0x000fda000bf05300 */
[----:B------:R-:W-:Y:S05]  /*0e50*/  @!P0 BRA `(.L_x_12) ;  /* 0x00000000000c8947 */ /* 0x000fea0003800000 */
[----:B------:R-:W2:Y:S02]  /*0e60*/  LDC.64 R92, c[0x0][0x590] ;  /* 0x00016400ff5c7b82 */ /* 0x000ea40000000a00 */
[----:B--2---:R2:W5:Y:S01]  /*0e70*/  LDG.E R92, desc[UR36][R92.64] ;  /* 0x000000245c5c7981 */ /* 0x004562000c1e1900 */
[----:B------:R-:W-:Y:S05]  /*0e80*/  BRA `(.L_x_11) ;  /* 0x0000000000087947 */ /* 0x000fea0003800000 */
.L_x_12:
[----:B------:R-:W-:Y:S02]  /*0e90*/  ULDC UR4, c[0x0][0x584] ;  /* 0x0001610000047ab9 */ /* 0x000fe40000000800 */
[----:B------:R-:W-:-:S07]  /*0ea0*/  IMAD.U32 R92, RZ, RZ, UR4 ;  /* 0x00000004ff5c7e24 */ /* 0x000fce000f8e00ff */
.L_x_11:
[----:B------:R-:W-:-:S13]  /*0eb0*/  LOP3.LUT P0, RZ, R0, 0xff, RZ, 0xc0, !PT ;  /* 0x000000ff00ff7812 */ /* 0x000fda000780c0ff */
[----:B------:R-:W-:Y:S05]  /*0ec0*/  @!P0 EXIT ;  /* 0x000000000000894d */ /* 0x000fea0003800000 */
[----:B------:R-:W-:Y:S01]  /*0ed0*/  ULDC UR4, c[0x0][0x28c] ;  /* 0x0000a30000047ab9 */ /* 0x000fe20000000800 */
[----:B------:R-:W-:Y:S01]  /*0ee0*/  UMOV UR38, URZ ;  /* 0x0000003f00267c82 */ /* 0x000fe20008000000 */
[----:B------:R-:W-:Y:S01]  /*0ef0*/  UIADD3 UR4, UR4, 0x7f, URZ ;  /* 0x0000007f04047890 */ /* 0x000fe2000fffe03f */
[----:B------:R-:W-:-:S03]  /*0f00*/  UMOV UR39, URZ ;  /* 0x0000003f00277c82 */ /* 0x000fc60008000000 */
[----:B------:R-:W-:-:S04]  /*0f10*/  USHF.R.S32.HI UR5, URZ, 0x1f, UR4 ;  /* 0x0000001f3f057899 */ /* 0x000fc80008011404 */
[----:B------:R-:W-:-:S04]  /*0f20*/  ULEA.HI UR5, UR5, UR4, URZ, 0x7 ;  /* 0x0000000405057291 */ /* 0x000fc8000f8f383f */
[----:B------:R-:W-:-:S12]  /*0f30*/  USHF.R.S32.HI UR40, URZ, 0x7, UR5 ;  /* 0x000000073f287899 */ /* 0x000fd80008011405 */
.L_x_173:
[----:B---3--:R-:W3:Y:S01]  /*0f40*/  S2R R3, SR_CgaCtaId ;  /* 0x0000000000037919 */ /* 0x008ee20000008800 */
[----:B------:R-:W-:-:S04]  /*0f50*/  MOV R0, 0x400 ;  /* 0x0000040000007802 */ /* 0x000fc80000000f00 */
[----:B---3--:R-:W-:-:S05]  /*0f60*/  LEA R0, R3, R0, 0x18 ;  /* 0x0000000003007211 */ /* 0x008fca00078ec0ff */
[----:B------:R-:W-:-:S05]  /*0f70*/  VIADD R0, R0, 0x800 ;  /* 0x0000080000007836 */ /* 0x000fca0000000000 */
[----:B------:R-:W-:-:S13]  /*0f80*/  LOP3.LUT P0, RZ, R0, 0x1bf, RZ, 0xc0, !PT ;  /* 0x000001bf00ff7812 */ /* 0x000fda000780c0ff */
[----:B-1--4-:R-:W-:Y:S05]  /*0f90*/  @!P0 BRA `(.L_x_13) ;  /* 0x0000000000408947 */ /* 0x012fea0003800000 */
[----:B------:R-:W-:Y:S01]  /*0fa0*/  MOV R0, 0x0 ;  /* 0x0000000000007802 */ /* 0x000fe20000000f00 */
[----:B------:R-:W-:Y:S01]  /*0fb0*/  ULDC.64 UR4, c[0x4][0x70] ;  /* 0x01001c0000047ab9 */ /* 0x000fe20000000a00 */
[----:B------:R-:W-:Y:S01]  /*0fc0*/  ULDC.64 UR6, c[0x4][0x8] ;  /* 0x0100020000067ab9 */ /* 0x000fe20000000a00 */
[----:B01----:R-:W-:Y:S01]  /*0fd0*/  IMAD.U32 R4, RZ, RZ, UR4 ;  /* 0x00000004ff047e24 */ /* 0x003fe2000f8e00ff */
[----:B------:R0:W1:Y:S01]  /*0fe0*/  LDC.64 R14, c[0x4][R0] ;  /* 0x01000000000e7b82 */ /* 0x0000620000000a00 */
[----:B------:R-:W-:Y:S01]  /*0ff0*/  IMAD.U32 R5, RZ, RZ, UR5 ;  /* 0x00000005ff057e24 */ /* 0x000fe2000f8e00ff */
[----:B------:R-:W-:Y:S01]  /*1000*/  ULDC.64 UR4, c[0x4][0x78] ;  /* 0x01001e0000047ab9 */ /* 0x000fe20000000a00 */
[----:B------:R-:W-:Y:S02]  /*1010*/  IMAD.U32 R10, RZ, RZ, UR6 ;  /* 0x00000006ff0a7e24 */ /* 0x000fe4000f8e00ff */
[----:B------:R-:W-:Y:S02]  /*1020*/  IMAD.U32 R6, RZ, RZ, UR4 ;  /* 0x00000004ff067e24 */ /* 0x000fe4000f8e00ff */
[----:B------:R-:W-:-:S02]  /*1030*/  IMAD.U32 R7, RZ, RZ, UR5 ;  /* 0x00000005ff077e24 */ /* 0x000fc4000f8e00ff */
[----:B------:R-:W-:Y:S02]  /*1040*/  IMAD.U32 R11, RZ, RZ, UR7 ;  /* 0x00000007ff0b7e24 */ /* 0x000fe4000f8e00ff */
[----:B------:R-:W-:Y:S02]  /*1050*/  IMAD.MOV.U32 R8, RZ, RZ, 0x70 ;  /* 0x00000070ff087424 */ /* 0x000fe400078e00ff */
[----:B------:R-:W-:Y:S02]  /*1060*/  IMAD.MOV.U32 R12, RZ, RZ, 0x1 ;  /* 0x00000001ff0c7424 */ /* 0x000fe400078e00ff */
[----:B0-----:R-:W-:-:S07]  /*1070*/  IMAD.MOV.U32 R13, RZ, RZ, RZ ;  /* 0x000000ffff0d7224 */ /* 0x001fce00078e00ff */
[----:B------:R-:W-:-:S07]  /*1080*/  LEPC R20, `(.L_x_13) ;  /* 0x000000001014794e */ /* 0x000fce0000000000 */
[----:B-12--5:R-:W-:Y:S05]  /*1090*/  CALL.ABS.NOINC R14 ;  /* 0x000000000e007343 */ /* 0x026fea0003c00000 */
.L_x_13:
[----:B------:R-:W3:Y:S01]  /*10a0*/  S2R R3, SR_CgaCtaId ;  /* 0x0000000000037919 */ /* 0x000ee20000008800 */
[----:B------:R-:W-:-:S04]  /*10b0*/  MOV R0, 0x400 ;  /* 0x0000040000007802 */ /* 0x000fc80000000f00 */
[----:B---3--:R-:W-:-:S05]  /*10c0*/  LEA R0, R3, R0, 0x18 ;  /* 0x0000000003007211 */ /* 0x008fca00078ec0ff */
[----:B------:R-:W-:-:S05]  /*10d0*/  VIADD R28, R0, 0x28800 ;  /* 0x00028800001c7836 */ /* 0x000fca0000000000 */
[----:B------:R-:W-:-:S13]  /*10e0*/  LOP3.LUT P0, RZ, R28, 0x3ff, RZ, 0xc0, !PT ;  /* 0x000003ff1cff7812 */ /* 0x000fda000780c0ff */
[----:B------:R-:W-:Y:S05]  /*10f0*/  @!P0 BRA `(.L_x_14) ;  /* 0x00000000007c8947 */ /* 0x000fea0003800000 */
        /* <DEDUP_REMOVED lines=16> */
.L_x_15:
[----:B------:R-:W0:Y:S01]  /*1200*/  LDC.64 R22, c[0x4][R22] ;  /* 0x0100000016167b82 */ /* 0x000e220000000a00 */
[----:B------:R-:W-:Y:S01]  /*1210*/  ULDC.64 UR4, c[0x4][0x70] ;  /* 0x01001c0000047ab9 */ /* 0x000fe20000000a00 */
[----:B------:R-:W-:Y:S01]  /*1220*/  ULDC.64 UR6, c[0x4][0x10] ;  /* 0x0100040000067ab9 */ /* 0x000fe20000000a00 */
[----:B------:R-:W-:Y:S02]  /*1230*/  IMAD.U32 R4, RZ, RZ, UR4 ;  /* 0x00000004ff047e24 */ /* 0x000fe4000f8e00ff */
        /* <DEDUP_REMOVED lines=8> */
[----:B------:R-:W-:-:S07]  /*12c0*/  IMAD.MOV.U32 R13, RZ, RZ, RZ ;  /* 0x000000ffff0d7224 */ /* 0x000fce00078e00ff */
[----:B------:R-:W-:-:S07]  /*12d0*/  LEPC R20, `(.L_x_14) ;  /* 0x000000001014794e */ /* 0x000fce0000000000 */
[----:B0-----:R-:W-:Y:S05]  /*12e0*/  CALL.ABS.NOINC R22 ;  /* 0x0000000016007343 */ /* 0x001fea0003c00000 */
.L_x_14:
[----:B------:R-:W-:Y:S01]  /*12f0*/  UMOV UR4, 0xffffffff ;  /* 0xffffffff00047882 */ /* 0x000fe20000000000 */
[----:B------:R-:W-:Y:S02]  /*1300*/  LOP3.LUT R0, R19, 0x1, RZ, 0xfc, !PT ;  /* 0x0000000113007812 */ /* 0x000fe400078efcff */
[----:B------:R-:W-:Y:S02]  /*1310*/  LOP3.LUT R13, R18, 0x80, RZ, 0xc0, !PT ;  /* 0x00000080120d7812 */ /* 0x000fe400078ec0ff */
[----:B------:R-:W-:Y:S02]  /*1320*/  ISETP.NE.AND P0, PT, R0, 0x3, PT ;  /* 0x000000030000780c */ /* 0x000fe40003f05270 */
[----:B------:R-:W-:Y:S01]  /*1330*/  SHF.R.U32.HI R13, RZ, 0x7, R13 ;  /* 0x00000007ff0d7819 */ /* 0x000fe2000001160d */
[----:B------:R-:W-:Y:S10]  /*1340*/  BRA.DIV UR4, `(.L_x_16) ;  /* 0x000000a604a47947 */ /* 0x000ff4000b800000 */
.L_x_202:
[----:B------:R-:W-:Y:S05]  /*1350*/  @!P0 BRA `(.L_x_17) ;  /* 0x0000000000048947 */ /* 0x000fea0003800000 */
[----:B------:R-:W-:Y:S01]  /*1360*/  BPT.TRAP 0x1 ;  /* 0x000000040000795c */ /* 0x000fe20000300000 */
.L_x_17:
[----:B------:R-:W3:Y:S01]  /*1370*/  S2UR UR5, SR_CgaCtaId ;  /* 0x00000000000579c3 */ /* 0x000ee20000008800 */
[----:B------:R-:W-:Y:S01]  /*1380*/  UMOV UR4, 0x400 ;  /* 0x0000040000047882 */ /* 0x000fe20000000000 */
[----:B------:R-:W-:Y:S02]  /*1390*/  IMAD.U32 R3, RZ, RZ, UR38 ;  /* 0x00000026ff037e24 */ /* 0x000fe4000f8e00ff */
[----:B01----:R-:W-:-:S03]  /*13a0*/  IMAD.U32 R5, RZ, RZ, UR39 ;  /* 0x00000027ff057e24 */ /* 0x003fc6000f8e00ff */
[----:B------:R-:W-:Y:S01]  /*13b0*/  SHF.L.U32 R3, R3, 0x1f, RZ ;  /* 0x0000001f03037819 */ /* 0x000fe200000006ff */
[----:B---3--:R-:W-:-:S06]  /*13c0*/  ULEA UR4, UR5, UR4, 0x18 ;  /* 0x0000000405047291 */ /* 0x008fcc000f8ec03f */
[----:B------:R-:W-:-:S04]  /*13d0*/  IMAD.U32 R0, RZ, RZ, UR4 ;  /* 0x00000004ff007e24 */ /* 0x000fc8000f8e00ff */
[----:B------:R-:W-:-:S04]  /*13e0*/  IMAD R4, R5, 0x8, R0 ;  /* 0x0000000805047824 */ /* 0x000fc800078e0200 */
[----:B------:R0:W1:Y:S01]  /*13f0*/  SYNCS.PHASECHK.TRANS64.TRYWAIT P1, [R4+URZ], R3 ;  /* 0x00000003040075a7 */ /* 0x000062000802017f */
[----:B------:R-:W-:Y:S05]  /*1400*/  @!P0 BRA `(.L_x_18) ;  /* 0x0000000000048947 */ /* 0x000fea0003800000 */
[----:B------:R-:W-:Y:S01]  /*1410*/  BPT.TRAP 0x1 ;  /* 0x000000040000795c */ /* 0x000fe20000300000 */
.L_x_18:
[----:B-1----:R-:W-:Y:S05]  /*1420*/  @P1 BRA `(.L_x_19) ;  /* 0x0000000000081947 */ /* 0x002fea0003800000 */
[----:B------:R-:W1:Y:S02]  /*1430*/  SYNCS.PHASECHK.TRANS64.TRYWAIT P1, [R4+URZ], R3 ;  /* 0x00000003040075a7 */ /* 0x000e64000802017f */
[----:B-1----:R-:W-:Y:S05]  /*1440*/  @!P1 BRA `(.L_x_20) ;  /* 0x000000a400809947 */ /* 0x002fea0003800000 */
.L_x_19:
[----:B------:R-:W-:-:S04]  /*1450*/  UIADD3 UR4, UR39, 0x1, URZ ;  /* 0x0000000127047890 */ /* 0x000fc8000fffe03f */
[----:B------:R-:W-:Y:S02]  /*1460*/  UISETP.NE.AND UP0, UPT, UR4, 0x5, UPT ;  /* 0x000000050400788c */ /* 0x000fe4000bf05270 */
[----:B01----:R-:W-:Y:S02]  /*1470*/  IMAD.U32 R3, RZ, RZ, UR4 ;  /* 0x00000004ff037e24 */ /* 0x003fe4000f8e00ff */
[----:B------:R-:W-:Y:S02]  /*1480*/  USEL UR4, URZ, 0x1, UP0 ;  /* 0x000000013f047887 */ /* 0x000fe40008000000 */
[----:B------:R-:W-:Y:S02]  /*1490*/  PLOP3.LUT P1, PT, PT, PT, UP0, 0x80, 0x0 ;  /* 0x000000000000781c */ /* 0x000fe40003f2f008 */
[----:B------:R-:W-:Y:S02]  /*14a0*/  ULOP3.LUT UR4, UR38, UR4, URZ, 0x3c, !UPT ;  /* 0x0000000426047292 */ /* 0x000fe4000f8e3c3f */
[----:B------:R-:W-:-:S04]  /*14b0*/  SEL R3, R3, RZ, P1 ;  /* 0x000000ff03037207 */ /* 0x000fc80000800000 */
[----:B--2---:R-:W-:Y:S01]  /*14c0*/  IMAD.U32 R93, RZ, RZ, UR4 ;  /* 0x00000004ff5d7e24 */ /* 0x004fe2000f8e00ff */
[----:B------:R-:W-:Y:S06]  /*14d0*/  @!P0 BRA `(.L_x_21) ;  /* 0x0000000000048947 */ /* 0x000fec0003800000 */
[----:B------:R-:W-:Y:S01]  /*14e0*/  BPT.TRAP 0x1 ;  /* 0x000000040000795c */ /* 0x000fe20000300000 */
.L_x_21:
[C---:B------:R-:W-:Y:S01]  /*14f0*/  IMAD.SHL.U32 R6, R18.reuse, 0x100, RZ ;  /* 0x0000010012067824 */ /* 0x040fe200078e00ff */
[--C-:B------:R-:W-:Y:S01]  /*1500*/  SHF.R.U32.HI R5, RZ, 0x2, R18.reuse ;  /* 0x00000002ff057819 */ /* 0x100fe20000011612 */
[----:B------:R-:W-:Y:S01]  /*1510*/  IMAD.U32 R22, RZ, RZ, UR40 ;  /* 0x00000028ff167e24 */ /* 0x000fe2000f8e00ff */
[----:B------:R-:W-:Y:S02]  /*1520*/  LOP3.LUT R4, R18, 0x2, RZ, 0xc0, !PT ;  /* 0x0000000212047812 */ /* 0x000fe400078ec0ff */
[----:B------:R-:W-:Y:S02]  /*1530*/  LOP3.LUT R5, R5, 0x7, RZ, 0xc0, !PT ;  /* 0x0000000705057812 */ /* 0x000fe400078ec0ff */
[----:B------:R-:W-:Y:S02]  /*1540*/  SHF.R.U32.HI R7, RZ, 0x1, R18 ;  /* 0x00000001ff077819 */ /* 0x000fe40000011612 */
[----:B------:R-:W-:Y:S02]  /*1550*/  LOP3.LUT R6, R6, 0x100, RZ, 0xc0, !PT ;  /* 0x0000010006067812 */ /* 0x000fe400078ec0ff */
[----:B------:R-:W-:Y:S01]  /*1560*/  PRMT R4, R4, 0x2104, R5 ;  /* 0x0000210404047816 */ /* 0x000fe20000000005 */
[----:B------:R-:W-:Y:S01]  /*1570*/  IMAD.SHL.U32 R5, R18, 0x40, RZ ;  /* 0x0000004012057824 */ /* 0x000fe200078e00ff */
[----:B------:R-:W-:Y:S01]  /*1580*/  LOP3.LUT R6, R6, 0x30, R7, 0xf8, !PT ;  /* 0x0000003006067812 */ /* 0x000fe200078ef807 */
[C---:B------:R-:W-:Y:S01]  /*1590*/  IMAD.SHL.U32 R7, R18.reuse, 0x20, RZ ;  /* 0x0000002012077824 */ /* 0x040fe200078e00ff */
[----:B------:R-:W-:-:S02]  /*15a0*/  LOP3.LUT P1, RZ, R18, 0x20, RZ, 0xc0, !PT ;  /* 0x0000002012ff7812 */ /* 0x000fc4000782c0ff */
[----:B------:R-:W-:Y:S01]  /*15b0*/  LOP3.LUT R5, R4, 0x2000, R5, 0xf8, !PT ;  /* 0x0000200004057812 */ /* 0x000fe200078ef805 */
[----:B------:R-:W-:Y:S01]  /*15c0*/  IMAD.U32 R4, RZ, RZ, UR39 ;  /* 0x00000027ff047e24 */ /* 0x000fe2000f8e00ff */
[----:B------:R-:W-:Y:S02]  /*15d0*/  LOP3.LUT R6, R6, 0x20, R7, 0x78, !PT ;  /* 0x0000002006067812 */ /* 0x000fe400078e7807 */
[----:B------:R-:W-:Y:S02]  /*15e0*/  SHF.L.U32 R7, R93, 0x1f, RZ ;  /* 0x0000001f5d077819 */ /* 0x000fe400000006ff */
[----:B------:R-:W-:Y:S01]  /*15f0*/  ISETP.NE.AND P2, PT, R22, 0x1, PT ;  /* 0x000000011600780c */ /* 0x000fe20003f45270 */
[----:B------:R-:W-:Y:S02]  /*1600*/  IMAD.IADD R5, R5, 0x1, R6 ;  /* 0x0000000105057824 */ /* 0x000fe400078e0206 */
[----:B------:R-:W-:Y:S02]  /*1610*/  IMAD R6, R3, 0x8, R0 ;  /* 0x0000000803067824 */ /* 0x000fe400078e0200 */
[----:B------:R-:W-:-:S02]  /*1620*/  IMAD R9, R4, 0x8000, R5 ;  /* 0x0000800004097824 */ /* 0x000fc400078e0205 */
[----:B------:R-:W-:Y:S02]  /*1630*/  IMAD.MOV.U32 R4, RZ, RZ, 0x90 ;  /* 0x00000090ff047424 */ /* 0x000fe400078e00ff */
[----:B------:R-:W-:-:S03]  /*1640*/  IMAD.IADD R9, R0, 0x1, R9 ;  /* 0x0000000100097824 */ /* 0x000fc600078e0209 */
[----:B------:R-:W-:Y:S01]  /*1650*/  SEL R4, R4, 0x70, !P1 ;  /* 0x0000007004047807 */ /* 0x000fe20004800000 */
[----:B------:R0:W1:Y:S01]  /*1660*/  SYNCS.PHASECHK.TRANS64.TRYWAIT P1, [R6+URZ], R7 ;  /* 0x00000007060075a7 */ /* 0x000062000802017f */
[----:B------:R0:W2:Y:S05]  /*1670*/  LDS.U8 R12, [R9+0x808] ;  /* 0x00080800090c7984 */ /* 0x0000aa0000000000 */
[----:B------:R-:W-:Y:S05]  /*1680*/  WARPSYNC.ALL ;  /* 0x0000000000007948 */ /* 0x000fea0003800000 */
[----:B------:R-:W-:Y:S01]  /*1690*/  IMAD.IADD R8, R9, 0x1, R4 ;  /* 0x0000000109087824 */ /* 0x000fe200078e0204 */
[----:B------:R-:W2:Y:S04]  /*16a0*/  LDS.U8 R15, [R9+0x848] ;  /* 0x00084800090f7984 */ /* 0x000ea80000000000 */
[----:B------:R-:W-:Y:S04]  /*16b0*/  LDS.U8 R20, [R9+0xc08] ;  /* 0x000c080009147984 */ /* 0x000fe80000000000 */
[----:B------:R-:W3:Y:S04]  /*16c0*/  LDS.U8 R27, [R9+0xc48] ;  /* 0x000c4800091b7984 */ /* 0x000ee80000000000 */
[----:B------:R-:W-:Y:S04]  /*16d0*/  LDS.U8 R14, [R9+0xc00] ;  /* 0x000c0000090e7984 */ /* 0x000fe80000000000 */
[----:B------:R-:W4:Y:S04]  /*16e0*/  LDS.U8 R23, [R9+0xc40] ;  /* 0x000c400009177984 */ /* 0x000f280000000000 */
[----:B------:R-:W0:Y:S04]  /*16f0*/  LDS.U8 R21, [R8+0x808] ;  /* 0x0008080008157984 */ /* 0x000e280000000000 */
[----:B------:R-:W1:Y:S04]  /*1700*/  LDS.U8 R29, [R8+0xc08] ;  /* 0x000c0800081d7984 */ /* 0x000e680000000000 */
[----:B------:R-:W-:Y:S04]  /*1710*/  LDS.U8 R10, [R9+0x800] ;  /* 0x00080000090a7984 */ /* 0x000fe80000000000 */
[----:B------:R-:W1:Y:S04]  /*1720*/  LDS.U8 R11, [R9+0x840] ;  /* 0x00084000090b7984 */ /* 0x000e680000000000 */
[----:B------:R-:W1:Y:S04]  /*1730*/  LDS.U8 R13, [R8+0x800] ;  /* 0x00080000080d7984 */ /* 0x000e680000000000 */
[----:B------:R-:W1:Y:S01]  /*1740*/  LDS.U8 R25, [R8+0xc00] ;  /* 0x000c000008197984 */ /* 0x000e620000000000 */
[----:B--2---:R-:W-:-:S03]  /*1750*/  PRMT R12, R15, 0x7604, R12 ;  /* 0x000076040f0c7816 */ /* 0x004fc6000000000c */
[----:B------:R-:W-:Y:S01]  /*1760*/  LDS.U8 R15, [R9+0x4800] ;  /* 0x00480000090f7984 */ /* 0x000fe20000000000 */
[----:B---3--:R-:W-:-:S03]  /*1770*/  PRMT R20, R27, 0x7604, R20 ;  /* 0x000076041b147816 */ /* 0x008fc60000000014 */
[----:B------:R-:W2:Y:S04]  /*1780*/  LDS.U8 R22, [R9+0x4840] ;  /* 0x0048400009167984 */ /* 0x000ea80000000000 */
[----:B------:R-:W-:Y:S01]  /*1790*/  LDS.U8 R26, [R9+0x4848] ;  /* 0x00484800091a7984 */ /* 0x000fe20000000000 */
[----:B----4-:R-:W-:-:S03]  /*17a0*/  PRMT R14, R23, 0x7604, R14 ;  /* 0x00007604170e7816 */ /* 0x010fc6000000000e */
[----:B------:R-:W-:Y:S01]  /*17b0*/  LDS.U8 R34, [R9+0x4c40] ;  /* 0x004c400009227984 */ /* 0x000fe20000000000 */
[----:B0-----:R-:W-:-:S03]  /*17c0*/  PRMT R12, R21, 0x7054, R12 ;  /* 0x00007054150c7816 */ /* 0x001fc6000000000c */
[----:B------:R-:W0:Y:S01]  /*17d0*/  LDS.U8 R23, [R9+0x4c00] ;  /* 0x004c000009177984 */ /* 0x000e220000000000 */
[----:B-1----:R-:W-:-:S03]  /*17e0*/  PRMT R20, R29, 0x7054, R20 ;  /* 0x000070541d147816 */ /* 0x002fc60000000014 */
[----:B------:R-:W1:Y:S04]  /*17f0*/  LDS.U8 R21, [R9+0x4808] ;  /* 0x0048080009157984 */ /* 0x000e680000000000 */
[----:B------:R-:W-:Y:S01]  /*1800*/  LDS.U8 R29, [R9+0x4c08] ;  /* 0x004c0800091d7984 */ /* 0x000fe20000000000 */
[----:B------:R-:W-:-:S03]  /*1810*/  PRMT R10, R11, 0x7604, R10 ;  /* 0x000076040b0a7816 */ /* 0x000fc6000000000a */
[----:B------:R-:W3:Y:S01]  /*1820*/  LDS.U8 R38, [R9+0x4c48] ;  /* 0x004c480009267984 */ /* 0x000ee20000000000 */
[----:B------:R-:W-:-:S03]  /*1830*/  PRMT R10, R13, 0x7054, R10 ;  /* 0x000070540d0a7816 */ /* 0x000fc6000000000a */
[----:B------:R-:W-:Y:S01]  /*1840*/  LDS.U8 R31, [R9+0x1000] ;  /* 0x00100000091f7984 */ /* 0x000fe20000000000 */
[----:B------:R-:W-:-:S03]  /*1850*/  PRMT R14, R25, 0x7054, R14 ;  /* 0x00007054190e7816 */ /* 0x000fc6000000000e */
[----:B------:R-:W4:Y:S04]  /*1860*/  LDS.U8 R44, [R9+0x1040] ;  /* 0x00104000092c7984 */ /* 0x000f280000000000 */
[----:B------:R-:W-:Y:S04]  /*1870*/  LDS.U8 R33, [R9+0x1008] ;  /* 0x0010080009217984 */ /* 0x000fe80000000000 */
[----:B------:R-:W4:Y:S01]  /*1880*/  LDS.U8 R48, [R9+0x1048] ;  /* 0x0010480009307984 */ /* 0x000f220000000000 */
[----:B--2---:R-:W-:-:S03]  /*1890*/  PRMT R15, R22, 0x7604, R15 ;  /* 0x00007604160f7816 */ /* 0x004fc6000000000f */
[----:B------:R-:W-:Y:S04]  /*18a0*/  LDS.U8 R35, [R9+0x1400] ;  /* 0x0014000009237984 */ /* 0x000fe80000000000 */
[----:B------:R-:W2:Y:S04]  /*18b0*/  LDS.U8 R54, [R9+0x1440] ;  /* 0x0014400009367984 */ /* 0x000ea80000000000 */
[----:B------:R-:W-:Y:S01]  /*18c0*/  LDS.U8 R37, [R9+0x1408] ;  /* 0x0014080009257984 */ /* 0x000fe20000000000 */
[----:B0-----:R-:W-:-:S03]  /*18d0*/  PRMT R23, R34, 0x7604, R23 ;  /* 0x0000760422177816 */ /* 0x001fc60000000017 */
[----:B------:R-:W0:Y:S01]  /*18e0*/  LDS.U8 R58, [R9+0x1448] ;  /* 0x00144800093a7984 */ /* 0x000e220000000000 */
[----:B-1----:R-:W-:-:S03]  /*18f0*/  PRMT R21, R26, 0x7604, R21 ;  /* 0x000076041a157816 */ /* 0x002fc60000000015 */
[----:B------:R-:W-:Y:S04]  /*1900*/  LDS.U8 R39, [R9+0x5000] ;  /* 0x0050000009277984 */ /* 0x000fe80000000000 */
[----:B------:R-:W1:Y:S01]  /*1910*/  LDS.U8 R64, [R9+0x5040] ;  /* 0x0050400009407984 */ /* 0x000e620000000000 */
[----:B---3--:R-:W-:-:S03]  /*1920*/  PRMT R29, R38, 0x7604, R29 ;  /* 0x00007604261d7816 */ /* 0x008fc6000000001d */
[----:B------:R-:W-:Y:S04]  /*1930*/  LDS.U8 R41, [R9+0x5008] ;  /* 0x0050080009297984 */ /* 0x000fe80000000000 */
[----:B------:R-:W3:Y:S01]  /*1940*/  LDS.U8 R68, [R9+0x5048] ;  /* 0x0050480009447984 */ /* 0x000ee20000000000 */
[----:B----4-:R-:W-:-:S03]  /*1950*/  PRMT R31, R44, 0x7604, R31 ;  /* 0x000076042c1f7816 */ /* 0x010fc6000000001f */
[----:B------:R-:W-:Y:S04]  /*1960*/  LDS.U8 R43, [R9+0x5400] ;  /* 0x00540000092b7984 */ /* 0x000fe80000000000 */
[----:B------:R-:W4:Y:S01]  /*1970*/  LDS.U8 R74, [R9+0x5440] ;  /* 0x00544000094a7984 */ /* 0x000f220000000000 */
[----:B------:R-:W-:-:S03]  /*1980*/  PRMT R33, R48, 0x7604, R33 ;  /* 0x0000760430217816 */ /* 0x000fc60000000021 */
[----:B------:R-:W-:Y:S04]  /*1990*/  LDS.U8 R45, [R9+0x5408] ;  /* 0x00540800092d7984 */ /* 0x000fe80000000000 */
[----:B------:R-:W4:Y:S01]  /*19a0*/  LDS.U8 R78, [R9+0x5448] ;  /* 0x00544800094e7984 */ /* 0x000f220000000000 */
[----:B--2---:R-:W-:-:S03]  /*19b0*/  PRMT R35, R54, 0x7604, R35 ;  /* 0x0000760436237816 */ /* 0x004fc60000000023 */
[----:B------:R-:W2:Y:S04]  /*19c0*/  LDS.U8 R24, [R8+0x4800] ;  /* 0x0048000008187984 */ /* 0x000ea80000000000 */
[----:B------:R-:W2:Y:S01]  /*19d0*/  LDS.U8 R30, [R8+0x4808] ;  /* 0x00480800081e7984 */ /* 0x000ea20000000000 */
[----:B0-----:R-:W-:-:S03]  /*19e0*/  PRMT R37, R58, 0x7604, R37 ;  /* 0x000076043a257816 */ /* 0x001fc60000000025 */
[----:B------:R-:W0:Y:S04]  /*19f0*/  LDS.U8 R36, [R8+0x4c00] ;  /* 0x004c000008247984 */ /* 0x000e280000000000 */
[----:B------:R-:W0:Y:S01]  /*1a00*/  LDS.U8 R40, [R8+0x4c08] ;  /* 0x004c080008287984 */ /* 0x000e220000000000 */
[----:B-1----:R-:W-:-:S03]  /*1a10*/  PRMT R39, R64, 0x7604, R39 ;  /* 0x0000760440277816 */ /* 0x002fc60000000027 */
[----:B------:R-:W1:Y:S04]  /*1a20*/  LDS.U8 R46, [R8+0x1000] ;  /* 0x00100000082e7984 */ /* 0x000e680000000000 */
[----:B------:R-:W1:Y:S01]  /*1a30*/  LDS.U8 R50, [R8+0x1008] ;  /* 0x0010080008327984 */ /* 0x000e620000000000 */
[----:B---3--:R-:W-:-:S03]  /*1a40*/  PRMT R41, R68, 0x7604, R41 ;  /* 0x0000760444297816 */ /* 0x008fc60000000029 */
[----:B------:R-:W3:Y:S04]  /*1a50*/  LDS.U8 R56, [R8+0x1400] ;  /* 0x0014000008387984 */ /* 0x000ee80000000000 */
[----:B------:R-:W3:Y:S01]  /*1a60*/  LDS.U8 R60, [R8+0x1408] ;  /* 0x00140800083c7984 */ /* 0x000ee20000000000 */
[----:B----4-:R-:W-:-:S03]  /*1a70*/  PRMT R43, R74, 0x7604, R43 ;  /* 0x000076044a2b7816 */ /* 0x010fc6000000002b */
[----:B------:R-:W4:Y:S04]  /*1a80*/  LDS.U8 R66, [R8+0x5000] ;  /* 0x0050000008427984 */ /* 0x000f280000000000 */
[----:B------:R-:W4:Y:S01]  /*1a90*/  LDS.U8 R70, [R8+0x5008] ;  /* 0x0050080008467984 */ /* 0x000f220000000000 */
[----:B------:R-:W-:-:S03]  /*1aa0*/  PRMT R45, R78, 0x7604, R45 ;  /* 0x000076044e2d7816 */ /* 0x000fc6000000002d */
[----:B------:R-:W4:Y:S01]  /*1ab0*/  LDS.U8 R76, [R8+0x5400] ;  /* 0x00540000084c7984 */ /* 0x000f220000000000 */
[----:B--2---:R-:W-:-:S03]  /*1ac0*/  PRMT R15, R24, 0x7054, R15 ;  /* 0x00007054180f7816 */ /* 0x004fc6000000000f */
[----:B------:R-:W2:Y:S01]  /*1ad0*/  LDS.U8 R80, [R8+0x5408] ;  /* 0x0054080008507984 */ /* 0x000ea20000000000 */
[----:B------:R-:W-:-:S03]  /*1ae0*/  PRMT R21, R30, 0x7054, R21 ;  /* 0x000070541e157816 */ /* 0x000fc60000000015 */
[----:B------:R-:W2:Y:S01]  /*1af0*/  LDS.U8 R11, [R8+0x840] ;  /* 0x00084000080b7984 */ /* 0x000ea20000000000 */
[----:B0-----:R-:W-:-:S03]  /*1b00*/  PRMT R23, R36, 0x7054, R23 ;  /* 0x0000705424177816 */ /* 0x001fc60000000017 */
[----:B------:R-:W0:Y:S01]  /*1b10*/  LDS.U8 R25, [R8+0x848] ;  /* 0x0008480008197984 */ /* 0x000e220000000000 */
[----:B------:R-:W-:-:S03]  /*1b20*/  PRMT R29, R40, 0x7054, R29 ;  /* 0x00007054281d7816 */ /* 0x000fc6000000001d */
[----:B------:R-:W0:Y:S01]  /*1b30*/  LDS.U8 R13, [R8+0xc40] ;  /* 0x000c4000080d7984 */ /* 0x000e220000000000 */
[----:B-1----:R-:W-:-:S03]  /*1b40*/  PRMT R31, R46, 0x7054, R31 ;  /* 0x000070542e1f7816 */ /* 0x002fc6000000001f */
[----:B------:R-:W1:Y:S01]  /*1b50*/  LDS.U8 R27, [R8+0xc48] ;  /* 0x000c4800081b7984 */ /* 0x000e620000000000 */
[----:B------:R-:W-:-:S03]  /*1b60*/  PRMT R33, R50, 0x7054, R33 ;  /* 0x0000705432217816 */ /* 0x000fc60000000021 */
[----:B------:R-:W1:Y:S01]  /*1b70*/  LDS.U8 R96, [R8+0x4840] ;  /* 0x0048400008607984 */ /* 0x000e620000000000 */
[----:B---3--:R-:W-:-:S03]  /*1b80*/  PRMT R35, R56, 0x7054, R35 ;  /* 0x0000705438237816 */ /* 0x008fc60000000023 */
[----:B------:R-:W3:Y:S01]  /*1b90*/  LDS.U8 R32, [R8+0x4848] ;  /* 0x0048480008207984 */ /* 0x000ee20000000000 */
[----:B------:R-:W-:-:S03]  /*1ba0*/  PRMT R37, R60, 0x7054, R37 ;  /* 0x000070543c257816 */ /* 0x000fc60000000025 */
[----:B------:R-:W3:Y:S01]  /*1bb0*/  LDS.U8 R98, [R8+0x4c40] ;  /* 0x004c400008627984 */ /* 0x000ee20000000000 */
[----:B----4-:R-:W-:-:S03]  /*1bc0*/  PRMT R39, R66, 0x7054, R39 ;  /* 0x0000705442277816 */ /* 0x010fc60000000027 */
[----:B------:R-:W4:Y:S01]  /*1bd0*/  LDS.U8 R42, [R8+0x4c48] ;  /* 0x004c4800082a7984 */ /* 0x000f220000000000 */
[----:B------:R-:W-:-:S03]  /*1be0*/  PRMT R41, R70, 0x7054, R41 ;  /* 0x0000705446297816 */ /* 0x000fc60000000029 */
        /* <DEDUP_REMOVED lines=15> */
[----:B---3--:R-:W-:Y:S02]  /*1ce0*/  PRMT R97, R32, 0x654, R21 ;  /* 0x0000065420617816 */ /* 0x008fe40000000015 */
[----:B------:R-:W-:Y:S02]  /*1cf0*/  PRMT R98, R98, 0x654, R23 ;  /* 0x0000065462627816 */ /* 0x000fe40000000017 */
[----:B----4-:R-:W-:Y:S02]  /*1d00*/  PRMT R99, R42, 0x654, R29 ;  /* 0x000006542a637816 */ /* 0x010fe4000000001d */
[----:B------:R-:W-:Y:S02]  /*1d10*/  PRMT R100, R100, 0x654, R31 ;  /* 0x0000065464647816 */ /* 0x000fe4000000001f */
[----:B------:R-:W-:Y:S02]  /*1d20*/  PRMT R101, R52, 0x654, R33 ;  /* 0x0000065434657816 */ /* 0x000fe40000000021 */
[----:B--2---:R-:W-:-:S02]  /*1d30*/  PRMT R102, R102, 0x654, R35 ;  /* 0x0000065466667816 */ /* 0x004fc40000000023 */
[----:B------:R-:W-:Y:S02]  /*1d40*/  PRMT R103, R62, 0x654, R37 ;  /* 0x000006543e677816 */ /* 0x000fe40000000025 */
[----:B0-----:R-:W-:Y:S02]  /*1d50*/  PRMT R104, R104, 0x654, R39 ;  /* 0x0000065468687816 */ /* 0x001fe40000000027 */
[----:B------:R-:W-:Y:S02]  /*1d60*/  PRMT R105, R72, 0x654, R41 ;  /* 0x0000065448697816 */ /* 0x000fe40000000029 */
[----:B-1----:R-:W-:Y:S02]  /*1d70*/  PRMT R106, R106, 0x654, R43 ;  /* 0x000006546a6a7816 */ /* 0x002fe4000000002b */
[----:B------:R-:W-:Y:S02]  /*1d80*/  PRMT R107, R82, 0x654, R45 ;  /* 0x00000654526b7816 */ /* 0x000fe4000000002d */
[----:B------:R-:W-:Y:S01]  /*1d90*/  R2UR UR4, R28 ;  /* 0x000000001c0472ca */ /* 0x000fe200000e0000 */
[----:B------:R-:W-:Y:S01]  /*1da0*/  WARPGROUP.ARRIVE ;  /* 0x00000000000079c5 */ /* 0x000fe20000000000 */
[----:B------:R-:W-:-:S11]  /*1db0*/  UMOV UR7, 0x40000040 ;  /* 0x4000004000077882 */ /* 0x000fd60000000000 */
[----:B------:R-:W-:-:S04]  /*1dc0*/  USHF.R.U32.HI UR4, URZ, 0x4, UR4 ;  /* 0x000000043f047899 */ /* 0x000fc80008011604 */
[----:B------:R-:W-:-:S04]  /*1dd0*/  ULOP3.LUT UR4, UR4, 0x3fff, URZ, 0xc0, !UPT ;  /* 0x00003fff04047892 */ /* 0x000fc8000f8ec03f */
[----:B------:R-:W-:-:S04]  /*1de0*/  ULOP3.LUT UR5, UR4, 0x10000, URZ, 0xfc, !UPT ;  /* 0x0001000004057892 */ /* 0x000fc8000f8efc3f */
[----:B------:R-:W-:-:S07]  /*1df0*/  ULEA UR4, UR39, UR5, 0x9 ;  /* 0x0000000527047291 */ /* 0x000fce000f8e483f */
[----:B------:R-:W-:Y:S02]  /*1e00*/  UMOV UR6, UR4 ;  /* 0x0000000400067c82 */ /* 0x000fe40008000000 */
[----:B------:R-:W-:Y:S03]  /*1e10*/  QGMMA.64x64x32.F32.E5M2.E5M2 R56, R24, gdesc[UR4], RZ, !UPT, gsb0 ;  /* 0x00e0000418387df3 */ /* 0x000fe6000c0038ff */
[----:B------:R-:W-:Y:S02]  /*1e20*/  WARPGROUP.DEPBAR.LE gsb0, 0x0 ;  /* 0x00008000000079c5 */ /* 0x000fe40000010000 */
[----:B------:R-:W-:-:S06]  /*1e30*/  WARPGROUP.ARRIVE ;  /* 0x00000000000079c5 */ /* 0x000fcc0000000000 */
[----:B------:R-:W-:Y:S01]  /*1e40*/  QGMMA.64x64x32.F32.E5M2.E5M2 R24, R96, gdesc[UR4], RZ, !UPT, gsb0 ;  /* 0x00e0000460187df3 */ /* 0x000fe2000c0038ff */
[----:B------:R-:W-:Y:S01]  /*1e50*/  UIADD3 UR6, UR4, 0x2, URZ ;  /* 0x0000000204067890 */ /* 0x000fe2000fffe03f */
[----:B------:R-:W-:Y:S01]  /*1e60*/  UMOV UR7, 0x40000040 ;  /* 0x4000004000077882 */ /* 0x000fe20000000000 */
[----:B------:R-:W-:Y:S02]  /*1e70*/  WARPGROUP.DEPBAR.LE gsb0, 0x0 ;  /* 0x00008000000079c5 */ /* 0x000fe40000010000 */
[----:B------:R-:W-:-:S06]  /*1e80*/  WARPGROUP.ARRIVE ;  /* 0x00000000000079c5 */ /* 0x000fcc0000000000 */
[----:B------:R-:W-:Y:S03]  /*1e90*/  QGMMA.64x64x32.F32.E5M2.E5M2 R56, R100, gdesc[UR4], R56, gsb0 ;  /* 0x00e0000464387df3 */ /* 0x000fe60008003838 */
[----:B------:R-:W-:Y:S02]  /*1ea0*/  WARPGROUP.DEPBAR.LE gsb0, 0x0 ;  /* 0x00008000000079c5 */ /* 0x000fe40000010000 */
[----:B------:R-:W-:Y:S04]  /*1eb0*/  LDS.U8 R10, [R9+0x1800] ;  /* 0x00180000090a7984 */ /* 0x000fe80000000000 */
[----:B------:R-:W0:Y:S01]  /*1ec0*/  LDS.U8 R11, [R9+0x1840] ;  /* 0x00184000090b7984 */ /* 0x000e220000000000 */
[----:B------:R-:W-:-:S06]  /*1ed0*/  WARPGROUP.ARRIVE ;  /* 0x00000000000079c5 */ /* 0x000fcc0000000000 */
[----:B------:R-:W-:Y:S01]  /*1ee0*/  QGMMA.64x64x32.F32.E5M2.E5M2 R24, R104, gdesc[UR4], R24, gsb0 ;  /* 0x00e0000468187df3 */ /* 0x000fe20008003818 */
[----:B------:R-:W-:Y:S01]  /*1ef0*/  UIADD3 UR6, UR4, 0x4, URZ ;  /* 0x0000000404067890 */ /* 0x000fe2000fffe03f */
[----:B------:R-:W-:Y:S01]  /*1f00*/  UMOV UR7, 0x40000040 ;  /* 0x4000004000077882 */ /* 0x000fe20000000000 */
[----:B------:R-:W-:Y:S01]  /*1f10*/  UIADD3 UR4, UR4, 0x6, URZ ;  /* 0x0000000604047890 */ /* 0x000fe2000fffe03f */
[----:B0-----:R-:W-:Y:S01]  /*1f20*/  PRMT R10, R11, 0x7604, R10 ;  /* 0x000076040b0a7816 */ /* 0x001fe2000000000a */
[----:B------:R-:W-:Y:S02]  /*1f30*/  WARPGROUP.DEPBAR.LE gsb0, 0x0 ;  /* 0x00008000000079c5 */ /* 0x000fe40000010000 */
[----:B------:R-:W-:Y:S04]  /*1f40*/  LDS.U8 R12, [R9+0x1808] ;  /* 0x00180800090c7984 */ /* 0x000fe80000000000 */
[----:B------:R-:W0:Y:S04]  /*1f50*/  LDS.U8 R21, [R9+0x1848] ;  /* 0x0018480009157984 */ /* 0x000e280000000000 */
[----:B------:R-:W-:Y:S04]  /*1f60*/  LDS.U8 R14, [R9+0x1c00] ;  /* 0x001c0000090e7984 */ /* 0x000fe80000000000 */
[----:B------:R-:W1:Y:S04]  /*1f70*/  LDS.U8 R95, [R9+0x1c40] ;  /* 0x001c4000095f7984 */ /* 0x000e680000000000 */
[----:B------:R-:W-:Y:S04]  /*1f80*/  LDS.U8 R20, [R9+0x1c08] ;  /* 0x001c080009147984 */ /* 0x000fe80000000000 */
[----:B------:R-:W2:Y:S04]  /*1f90*/  LDS.U8 R103, [R9+0x1c48] ;  /* 0x001c480009677984 */ /* 0x000ea80000000000 */
[----:B------:R-:W3:Y:S04]  /*1fa0*/  LDS.U8 R13, [R8+0x1800] ;  /* 0x00180000080d7984 */ /* 0x000ee80000000000 */
[----:B------:R-:W4:Y:S04]  /*1fb0*/  LDS.U8 R23, [R8+0x1808] ;  /* 0x0018080008177984 */ /* 0x000f280000000000 */
[----:B------:R-:W4:Y:S04]  /*1fc0*/  LDS.U8 R99, [R8+0x1c00] ;  /* 0x001c000008637984 */ /* 0x000f280000000000 */
[----:B------:R-:W4:Y:S04]  /*1fd0*/  LDS.U8 R105, [R8+0x1c08] ;  /* 0x001c080008697984 */ /* 0x000f280000000000 */
[----:B------:R-:W4:Y:S04]  /*1fe0*/  LDS.U8 R15, [R8+0x1840] ;  /* 0x00184000080f7984 */ /* 0x000f280000000000 */
[----:B------:R-:W4:Y:S01]  /*1ff0*/  LDS.U8 R97, [R8+0x1848] ;  /* 0x0018480008617984 */ /* 0x000f220000000000 */
[----:B0-----:R-:W-:-:S03]  /*2000*/  PRMT R12, R21, 0x7604, R12 ;  /* 0x00007604150c7816 */ /* 0x001fc6000000000c */
[----:B------:R-:W0:Y:S04]  /*2010*/  LDS.U8 R101, [R8+0x1c40] ;  /* 0x001c400008657984 */ /* 0x000e280000000000 */
[----:B------:R-:W0:Y:S01]  /*2020*/  LDS.U8 R107, [R8+0x1c48] ;  /* 0x001c4800086b7984 */ /* 0x000e220000000000 */
[----:B-1----:R-:W-:-:S03]  /*2030*/  PRMT R14, R95, 0x7604, R14 ;  /* 0x000076045f0e7816 */ /* 0x002fc6000000000e */
[----:B------:R-:W-:Y:S01]  /*2040*/  LDS.U8 R22, [R9+0x5800] ;  /* 0x0058000009167984 */ /* 0x000fe20000000000 */
[----:B--2---:R-:W-:-:S03]  /*2050*/  PRMT R20, R103, 0x7604, R20 ;  /* 0x0000760467147816 */ /* 0x004fc60000000014 */
[----:B------:R-:W1:Y:S01]  /*2060*/  LDS.U8 R109, [R9+0x5840] ;  /* 0x00584000096d7984 */ /* 0x000e620000000000 */
[----:B---3--:R-:W-:-:S03]  /*2070*/  PRMT R10, R13, 0x7054, R10 ;  /* 0x000070540d0a7816 */ /* 0x008fc6000000000a */
[----:B------:R-:W-:Y:S01]  /*2080*/  LDS.U8 R94, [R9+0x5808] ;  /* 0x00580800095e7984 */ /* 0x000fe20000000000 */
[----:B----4-:R-:W-:-:S03]  /*2090*/  PRMT R12, R23, 0x7054, R12 ;  /* 0x00007054170c7816 */ /* 0x010fc6000000000c */
[----:B------:R-:W2:Y:S01]  /*20a0*/  LDS.U8 R115, [R9+0x5848] ;  /* 0x0058480009737984 */ /* 0x000ea20000000000 */
[----:B------:R-:W-:-:S03]  /*20b0*/  PRMT R14, R99, 0x7054, R14 ;  /* 0x00007054630e7816 */ /* 0x000fc6000000000e */
[----:B------:R-:W-:Y:S01]  /*20c0*/  LDS.U8 R100, [R9+0x5c00] ;  /* 0x005c000009647984 */ /* 0x000fe20000000000 */
[----:B------:R-:W-:-:S03]  /*20d0*/  PRMT R20, R105, 0x7054, R20 ;  /* 0x0000705469147816 */ /* 0x000fc60000000014 */
[----:B------:R-:W3:Y:S01]  /*20e0*/  LDS.U8 R121, [R9+0x5c40] ;  /* 0x005c400009797984 */ /* 0x000ee20000000000 */
[----:B------:R-:W-:-:S03]  /*20f0*/  PRMT R96, R15, 0x654, R10 ;  /* 0x000006540f607816 */ /* 0x000fc6000000000a */
[----:B------:R-:W-:Y:S01]  /*2100*/  LDS.U8 R104, [R9+0x5c08] ;  /* 0x005c080009687984 */ /* 0x000fe20000000000 */
[----:B------:R-:W-:-:S03]  /*2110*/  PRMT R97, R97, 0x654, R12 ;  /* 0x0000065461617816 */ /* 0x000fc6000000000c */
[----:B------:R-:W4:Y:S01]  /*2120*/  LDS.U8 R125, [R9+0x5c48] ;  /* 0x005c4800097d7984 */ /* 0x000f220000000000 */
[----:B0-----:R-:W-:-:S03]  /*2130*/  PRMT R98, R101, 0x654, R14 ;  /* 0x0000065465627816 */ /* 0x001fc6000000000e */
[----:B------:R-:W0:Y:S01]  /*2140*/  LDS.U8 R111, [R8+0x5800] ;  /* 0x00580000086f7984 */ /* 0x000e220000000000 */
[----:B------:R-:W-:-:S03]  /*2150*/  PRMT R99, R107, 0x654, R20 ;  /* 0x000006546b637816 */ /* 0x000fc60000000014 */
[----:B------:R-:W0:Y:S04]  /*2160*/  LDS.U8 R117, [R8+0x5808] ;  /* 0x0058080008757984 */ /* 0x000e280000000000 */
[----:B------:R-:W0:Y:S04]  /*2170*/  LDS.U8 R123, [R8+0x5c00] ;  /* 0x005c0000087b7984 */ /* 0x000e280000000000 */
[----:B------:R-:W0:Y:S01]  /*2180*/  LDS.U8 R127, [R8+0x5c08] ;  /* 0x005c0800087f7984 */ /* 0x000e220000000000 */
[----:B-1----:R-:W-:-:S03]  /*2190*/  PRMT R22, R109, 0x7604, R22 ;  /* 0x000076046d167816 */ /* 0x002fc60000000016 */
[----:B------:R-:W1:Y:S04]  /*21a0*/  LDS.U8 R113, [R8+0x5840] ;  /* 0x0058400008717984 */ /* 0x000e680000000000 */
[----:B------:R-:W1:Y:S01]  /*21b0*/  LDS.U8 R119, [R8+0x5848] ;  /* 0x0058480008777984 */ /* 0x000e620000000000 */
[----:B--2---:R-:W-:-:S03]  /*21c0*/  PRMT R94, R115, 0x7604, R94 ;  /* 0x00007604735e7816 */ /* 0x004fc6000000005e */
[----:B------:R-:W2:Y:S04]  /*21d0*/  LDS.U8 R102, [R8+0x5c40] ;  /* 0x005c400008667984 */ /* 0x000ea80000000000 */
[----:B------:R-:W2:Y:S01]  /*21e0*/  LDS.U8 R129, [R8+0x5c48] ;  /* 0x005c480008817984 */ /* 0x000ea20000000000 */
[----:B------:R-:W-:Y:S01]  /*21f0*/  WARPGROUP.ARRIVE ;  /* 0x00000000000079c5 */ /* 0x000fe20000000000 */
[----:B---3--:R-:W-:-:S05]  /*2200*/  PRMT R100, R121, 0x7604, R100 ;  /* 0x0000760479647816 */ /* 0x008fca0000000064 */
[----:B------:R-:W-:Y:S01]  /*2210*/  QGMMA.64x64x32.F32.E5M2.E5M2 R56, R96, gdesc[UR4], R56, gsb0 ;  /* 0x00e0000460387df3 */ /* 0x000fe20008003838 */
[----:B----4-:R-:W-:Y:S02]  /*2220*/  PRMT R104, R125, 0x7604, R104 ;  /* 0x000076047d687816 */ /* 0x010fe40000000068 */
[----:B0-----:R-:W-:Y:S02]  /*2230*/  PRMT R22, R111, 0x7054, R22 ;  /* 0x000070546f167816 */ /* 0x001fe40000000016 */
[----:B------:R-:W-:Y:S02]  /*2240*/  PRMT R94, R117, 0x7054, R94 ;  /* 0x00007054755e7816 */ /* 0x000fe4000000005e */
[----:B------:R-:W-:Y:S02]  /*2250*/  PRMT R123, R123, 0x7054, R100 ;  /* 0x000070547b7b7816 */ /* 0x000fe40000000064 */
[----:B------:R-:W-:Y:S02]  /*2260*/  PRMT R104, R127, 0x7054, R104 ;  /* 0x000070547f687816 */ /* 0x000fe40000000068 */
[----:B-1----:R-:W-:-:S02]  /*2270*/  PRMT R100, R113, 0x654, R22 ;  /* 0x0000065471647816 */ /* 0x002fc40000000016 */
[----:B------:R-:W-:Y:S02]  /*2280*/  PRMT R101, R119, 0x654, R94 ;  /* 0x0000065477657816 */ /* 0x000fe4000000005e */
[----:B--2---:R-:W-:Y:S02]  /*2290*/  PRMT R102, R102, 0x654, R123 ;  /* 0x0000065466667816 */ /* 0x004fe4000000007b */
[----:B------:R-:W-:Y:S01]  /*22a0*/  PRMT R103, R129, 0x654, R104 ;  /* 0x0000065481677816 */ /* 0x000fe20000000068 */
[----:B------:R-:W-:Y:S02]  /*22b0*/  WARPGROUP.DEPBAR.LE gsb0, 0x0 ;  /* 0x00008000000079c5 */ /* 0x000fe40000010000 */
[----:B------:R-:W-:Y:S04]  /*22c0*/  LDS.U8 R10, [R9+0x2000] ;  /* 0x00200000090a7984 */ /* 0x000fe80000000000 */
[----:B------:R-:W0:Y:S01]  /*22d0*/  LDS.U8 R11, [R9+0x2040] ;  /* 0x00204000090b7984 */ /* 0x000e220000000000 */
[----:B------:R-:W-:-:S06]  /*22e0*/  WARPGROUP.ARRIVE ;  /* 0x00000000000079c5 */ /* 0x000fcc0000000000 */
[----:B------:R-:W-:Y:S01]  /*22f0*/  QGMMA.64x64x32.F32.E5M2.E5M2 R24, R100, gdesc[UR4], R24, gsb0 ;  /* 0x00e0000464187df3 */ /* 0x000fe20008003818 */
[----:B------:R-:W-:Y:S01]  /*2300*/  UMOV UR6, UR4 ;  /* 0x0000000400067c82 */ /* 0x000fe20008000000 */
[----:B------:R-:W-:Y:S01]  /*2310*/  UMOV UR7, 0x40000040 ;  /* 0x4000004000077882 */ /* 0x000fe20000000000 */
        /* <DEDUP_REMOVED lines=57> */
[----:B------:R-:W-:-:S03]  /*26b0*/  WARPGROUP.DEPBAR.LE gsb0, 0x0 ;  /* 0x00008000000079c5 */ /* 0x000fc60000010000 */
[----:B------:R-:W-:-:S06]  /*26c0*/  WARPGROUP.ARRIVE ;  /* 0x00000000000079c5 */ /* 0x000fcc0000000000 */
[----:B------:R-:W-:Y:S03]  /*26d0*/  QGMMA.64x64x32.F32.E5M2.E5M2 R24, R108, gdesc[UR4], R24, gsb0 ;  /* 0x00e000046c187df3 */ /* 0x000fe60008003818 */
[----:B------:R-:W-:Y:S02]  /*26e0*/  WARPGROUP.DEPBAR.LE gsb0, 0x0 ;  /* 0x00008000000079c5 */ /* 0x000fe40000010000 */
[----:B------:R-:W-:Y:S05]  /*26f0*/  @!P2 BRA `(.L_x_22) ;  /* 0x000000240078a947 */ /* 0x000fea0003800000 */
[----:B------:R-:W-:Y:S05]  /*2700*/  @!P0 BRA `(.L_x_23) ;  /* 0x0000000000048947 */ /* 0x000fea0003800000 */
[----:B------:R-:W-:Y:S01]  /*2710*/  BPT.TRAP 0x1 ;  /* 0x000000040000795c */ /* 0x000fe20000300000 */
.L_x_23:
[----:B------:R-:W-:-:S05]  /*2720*/  IMAD.SHL.U32 R112, R3, 0x8000, RZ ;  /* 0x0000800003707824 */ /* 0x000fca00078e00ff */
[----:B------:R-:W-:-:S05]  /*2730*/  IADD3 R9, R0, R112, R5 ;  /* 0x0000007000097210 */ /* 0x000fca0007ffe005 */
[----:B------:R-:W-:Y:S01]  /*2740*/  IMAD.IADD R98, R4, 0x1, R9 ;  /* 0x0000000104627824 */ /* 0x000fe200078e0209 */
[----:B------:R-:W-:Y:S06]  /*2750*/  @P1 BRA `(.L_x_24) ;  /* 0x0000000000081947 */ /* 0x000fec0003800000 */
[----:B------:R-:W0:Y:S02]  /*2760*/  SYNCS.PHASECHK.TRANS64.TRYWAIT P1, [R6+URZ], R7 ;  /* 0x00000007060075a7 */ /* 0x000e24000802017f */
[----:B0-----:R-:W-:Y:S05]  /*2770*/  @!P1 BRA `(.L_x_25) ;  /* 0x0000009000c89947 */ /* 0x001fea0003800000 */
.L_x_24:
[----:B0-----:R-:W-:Y:S01]  /*2780*/  LDS.U8 R6, [R9+0x800] ;  /* 0x0008000009067984 */ /* 0x001fe20000000000 */
[----:B------:R-:W0:Y:S03]  /*2790*/  LDC R100, c[0x0][0x28c] ;  /* 0x0000a300ff647b82 */ /* 0x000e260000000800 */
[----:B------:R-:W1:Y:S04]  /*27a0*/  LDS.U8 R7, [R9+0x840] ;  /* 0x0008400009077984 */ /* 0x000e680000000000 */
[----:B------:R-:W-:Y:S04]  /*27b0*/  LDS.U8 R8, [R9+0x808] ;  /* 0x0008080009087984 */ /* 0x000fe80000000000 */
[----:B------:R-:W2:Y:S04]  /*27c0*/  LDS.U8 R15, [R9+0x848] ;  /* 0x00084800090f7984 */ /* 0x000ea80000000000 */
[----:B------:R-:W-:Y:S04]  /*27d0*/  LDS.U8 R10, [R9+0xc00] ;  /* 0x000c0000090a7984 */ /* 0x000fe80000000000 */
[----:B------:R-:W3:Y:S04]  /*27e0*/  LDS.U8 R23, [R9+0xc40] ;  /* 0x000c400009177984 */ /* 0x000ee80000000000 */
[----:B------:R-:W-:Y:S01]  /*27f0*/  LDS.U8 R12, [R9+0xc08] ;  /* 0x000c0800090c7984 */ /* 0x000fe20000000000 */
[----:B0-----:R-:W-:-:S03]  /*2800*/  ISETP.GE.AND P1, PT, R100, 0x101, PT ;  /* 0x000001016400780c */ /* 0x001fc60003f26270 */
[----:B------:R-:W0:Y:S04]  /*2810*/  LDS.U8 R99, [R9+0xc48] ;  /* 0x000c480009637984 */ /* 0x000e280000000000 */
[----:B------:R-:W-:Y:S04]  /*2820*/  LDS.U8 R20, [R9+0x4800] ;  /* 0x0048000009147984 */ /* 0x000fe80000000000 */
[----:B------:R-:W4:Y:S04]  /*2830*/  LDS.U8 R105, [R9+0x4840] ;  /* 0x0048400009697984 */ /* 0x000f280000000000 */
[----:B------:R-:W-:Y:S04]  /*2840*/  LDS.U8 R22, [R9+0x4808] ;  /* 0x0048080009167984 */ /* 0x000fe80000000000 */
[----:B------:R-:W4:Y:S01]  /*2850*/  LDS.U8 R111, [R9+0x4848] ;  /* 0x00484800096f7984 */ /* 0x000f220000000000 */
[----:B-1----:R-:W-:Y:S01]  /*2860*/  PRMT R6, R7, 0x7604, R6 ;  /* 0x0000760407067816 */ /* 0x002fe20000000006 */
[----:B------:R-:W-:-:S02]  /*2870*/  IMAD.U32 R7, RZ, RZ, UR39 ;  /* 0x00000027ff077e24 */ /* 0x000fc4000f8e00ff */
[----:B------:R-:W-:Y:S04]  /*2880*/  LDS.U8 R94, [R9+0x4c00] ;  /* 0x004c0000095e7984 */ /* 0x000fe80000000000 */
[----:B------:R-:W1:Y:S01]  /*2890*/  LDS.U8 R117, [R9+0x4c40] ;  /* 0x004c400009757984 */ /* 0x000e620000000000 */
[----:B--2---:R-:W-:-:S03]  /*28a0*/  PRMT R8, R15, 0x7604, R8 ;  /* 0x000076040f087816 */ /* 0x004fc60000000008 */
[----:B------:R-:W-:Y:S04]  /*28b0*/  LDS.U8 R96, [R9+0x4c08] ;  /* 0x004c080009607984 */ /* 0x000fe80000000000 */
[----:B------:R-:W2:Y:S01]  /*28c0*/  LDS.U8 R121, [R9+0x4c48] ;  /* 0x004c480009797984 */ /* 0x000ea20000000000 */
[----:B---3--:R-:W-:-:S03]  /*28d0*/  PRMT R10, R23, 0x7604, R10 ;  /* 0x00007604170a7816 */ /* 0x008fc6000000000a */
[----:B------:R-:W3:Y:S04]  /*28e0*/  LDS.U8 R11, [R98+0x800] ;  /* 0x00080000620b7984 */ /* 0x000ee80000000000 */
[----:B------:R-:W3:Y:S01]  /*28f0*/  LDS.U8 R21, [R98+0x808] ;  /* 0x0008080062157984 */ /* 0x000ee20000000000 */
[----:B0-----:R-:W-:-:S03]  /*2900*/  PRMT R12, R99, 0x7604, R12 ;  /* 0x00007604630c7816 */ /* 0x001fc6000000000c */
[----:B------:R-:W0:Y:S04]  /*2910*/  LDS.U8 R95, [R98+0xc00] ;  /* 0x000c0000625f7984 */ /* 0x000e280000000000 */
[----:B------:R-:W0:Y:S01]  /*2920*/  LDS.U8 R103, [R98+0xc08] ;  /* 0x000c080062677984 */ /* 0x000e220000000000 */
[----:B----4-:R-:W-:-:S03]  /*2930*/  PRMT R20, R105, 0x7604, R20 ;  /* 0x0000760469147816 */ /* 0x010fc60000000014 */
[----:B------:R-:W4:Y:S04]  /*2940*/  LDS.U8 R107, [R98+0x4800] ;  /* 0x00480000626b7984 */ /* 0x000f280000000000 */
[----:B------:R-:W4:Y:S01]  /*2950*/  LDS.U8 R113, [R98+0x4808] ;  /* 0x0048080062717984 */ /* 0x000f220000000000 */
[----:B------:R-:W-:-:S03]  /*2960*/  PRMT R22, R111, 0x7604, R22 ;  /* 0x000076046f167816 */ /* 0x000fc60000000016 */
[----:B------:R-:W4:Y:S04]  /*2970*/  LDS.U8 R119, [R98+0x4c00] ;  /* 0x004c000062777984 */ /* 0x000f280000000000 */
[----:B------:R-:W4:Y:S01]  /*2980*/  LDS.U8 R123, [R98+0x4c08] ;  /* 0x004c0800627b7984 */ /* 0x000f220000000000 */
[----:B-1----:R-:W-:-:S03]  /*2990*/  PRMT R94, R117, 0x7604, R94 ;  /* 0x00007604755e7816 */ /* 0x002fc6000000005e */
[----:B------:R-:W1:Y:S04]  /*29a0*/  LDS.U8 R13, [R98+0x840] ;  /* 0x00084000620d7984 */ /* 0x000e680000000000 */
[----:B------:R-:W1:Y:S01]  /*29b0*/  LDS.U8 R101, [R98+0x848] ;  /* 0x0008480062657984 */ /* 0x000e620000000000 */
[----:B--2---:R-:W-:-:S03]  /*29c0*/  PRMT R96, R121, 0x7604, R96 ;  /* 0x0000760479607816 */ /* 0x004fc60000000060 */
[----:B------:R-:W2:Y:S01]  /*29d0*/  LDS.U8 R97, [R98+0xc40] ;  /* 0x000c400062617984 */ /* 0x000ea20000000000 */
[----:B---3--:R-:W-:-:S03]  /*29e0*/  PRMT R6, R11, 0x7054, R6 ;  /* 0x000070540b067816 */ /* 0x008fc60000000006 */
[----:B------:R-:W3:Y:S01]  /*29f0*/  LDS.U8 R14, [R98+0xc48] ;  /* 0x000c4800620e7984 */ /* 0x000ee20000000000 */
[----:B------:R-:W-:-:S03]  /*2a00*/  PRMT R8, R21, 0x7054, R8 ;  /* 0x0000705415087816 */ /* 0x000fc60000000008 */
[----:B------:R-:W3:Y:S01]  /*2a10*/  LDS.U8 R109, [R98+0x4840] ;  /* 0x00484000626d7984 */ /* 0x000ee20000000000 */
[----:B0-----:R-:W-:-:S03]  /*2a20*/  PRMT R10, R95, 0x7054, R10 ;  /* 0x000070545f0a7816 */ /* 0x001fc6000000000a */
[----:B------:R-:W0:Y:S01]  /*2a30*/  LDS.U8 R115, [R98+0x4848] ;  /* 0x0048480062737984 */ /* 0x000e220000000000 */
[----:B------:R-:W-:-:S03]  /*2a40*/  PRMT R103, R103, 0x7054, R12 ;  /* 0x0000705467677816 */ /* 0x000fc6000000000c */
[----:B------:R-:W0:Y:S01]  /*2a50*/  LDS.U8 R9, [R98+0x4c40] ;  /* 0x004c400062097984 */ /* 0x000e220000000000 */
[----:B----4-:R-:W-:-:S03]  /*2a60*/  PRMT R20, R107, 0x7054, R20 ;  /* 0x000070546b147816 */ /* 0x010fc60000000014 */
[----:B------:R-:W4:Y:S01]  /*2a70*/  LDS.U8 R125, [R98+0x4c48] ;  /* 0x004c4800627d7984 */ /* 0x000f220000000000 */
[----:B------:R-:W-:Y:S02]  /*2a80*/  PRMT R22, R113, 0x7054, R22 ;  /* 0x0000705471167816 */ /* 0x000fe40000000016 */
[----:B------:R-:W-:Y:S02]  /*2a90*/  PRMT R94, R119, 0x7054, R94 ;  /* 0x00007054775e7816 */ /* 0x000fe4000000005e */
[----:B------:R-:W-:Y:S02]  /*2aa0*/  PRMT R96, R123, 0x7054, R96 ;  /* 0x000070547b607816 */ /* 0x000fe40000000060 */
[----:B-1----:R-:W-:Y:S02]  /*2ab0*/  PRMT R100, R13, 0x654, R6 ;  /* 0x000006540d647816 */ /* 0x002fe40000000006 */
[----:B------:R-:W-:Y:S02]  /*2ac0*/  PRMT R101, R101, 0x654, R8 ;  /* 0x0000065465657816 */ /* 0x000fe40000000008 */
[----:B--2---:R-:W-:-:S02]  /*2ad0*/  PRMT R102, R97, 0x654, R10 ;  /* 0x0000065461667816 */ /* 0x004fc4000000000a */
[----:B---3--:R-:W-:Y:S02]  /*2ae0*/  PRMT R103, R14, 0x654, R103 ;  /* 0x000006540e677816 */ /* 0x008fe40000000067 */
[----:B------:R-:W-:Y:S02]  /*2af0*/  PRMT R104, R109, 0x654, R20 ;  /* 0x000006546d687816 */ /* 0x000fe40000000014 */
[----:B0-----:R-:W-:Y:S02]  /*2b00*/  PRMT R105, R115, 0x654, R22 ;  /* 0x0000065473697816 */ /* 0x001fe40000000016 */
[----:B------:R-:W-:Y:S02]  /*2b10*/  PRMT R106, R9, 0x654, R94 ;  /* 0x00000654096a7816 */ /* 0x000fe4000000005e */
[----:B----4-:R-:W-:Y:S01]  /*2b20*/  PRMT R107, R125, 0x654, R96 ;  /* 0x000006547d6b7816 */ /* 0x010fe20000000060 */
[----:B------:R-:W-:Y:S06]  /*2b30*/  @!P1 BRA `(.L_x_26) ;  /* 0x0000001000dc9947 */ /* 0x000fec0003800000 */
[----:B------:R-:W-:Y:S01]  /*2b40*/  R2UR UR7, R3 ;  /* 0x00000000030772ca */ /* 0x000fe200000e0000 */
[----:B------:R-:W-:Y:S01]  /*2b50*/  UIADD3 UR4, UR40, -0x1, URZ ;  /* 0xffffffff28047890 */ /* 0x000fe2000fffe03f */
[----:B------:R-:W-:-:S05]  /*2b60*/  IMAD.U32 R7, RZ, RZ, UR39 ;  /* 0x00000027ff077e24 */ /* 0x000fca000f8e00ff */
[----:B------:R-:W-:-:S08]  /*2b70*/  IMAD.U32 R6, RZ, RZ, UR4 ;  /* 0x00000004ff067e24 */ /* 0x000fd0000f8e00ff */
.L_x_34:
[----:B------:R-:W-:-:S04]  /*2b80*/  UIADD3 UR4, UR7, 0x1, URZ ;  /* 0x0000000107047890 */ /* 0x000fc8000fffe03f */
[----:B------:R-:W-:-:S04]  /*2b90*/  UISETP.NE.AND UP0, UPT, UR4, 0x5, UPT ;  /* 0x000000050400788c */ /* 0x000fc8000bf05270 */
[----:B------:R-:W-:Y:S02]  /*2ba0*/  USEL UR6, URZ, 0x1, UP0 ;  /* 0x000000013f067887 */ /* 0x000fe40008000000 */
[----:B------:R-:W-:-:S04]  /*2bb0*/  USEL UR4, UR4, URZ, UP0 ;  /* 0x0000003f04047287 */ /* 0x000fc80008000000 */
[----:B------:R-:W-:Y:S02]  /*2bc0*/  LOP3.LUT R93, R93, UR6, RZ, 0x3c, !PT ;  /* 0x000000065d5d7c12 */ /* 0x000fe4000f8e3cff */
[----:B------:R-:W-:Y:S01]  /*2bd0*/  IMAD.U32 R3, RZ, RZ, UR4 ;  /* 0x00000004ff037e24 */ /* 0x000fe2000f8e00ff */
[----:B------:R-:W-:Y:S06]  /*2be0*/  @!P0 BRA `(.L_x_27) ;  /* 0x0000000000048947 */ /* 0x000fec0003800000 */
[----:B------:R-:W-:Y:S01]  /*2bf0*/  BPT.TRAP 0x1 ;  /* 0x000000040000795c */ /* 0x000fe20000300000 */
.L_x_27:
[----:B------:R-:W0:Y:S01]  /*2c00*/  S2UR UR6, SR_CgaCtaId ;  /* 0x00000000000679c3 */ /* 0x000e220000008800 */
[----:B------:R-:W-:Y:S01]  /*2c10*/  UMOV UR4, 0x400 ;  /* 0x0000040000047882 */ /* 0x000fe20000000000 */
[----:B------:R-:W-:Y:S01]  /*2c20*/  SHF.L.U32 R8, R93, 0x1f, RZ ;  /* 0x0000001f5d087819 */ /* 0x000fe200000006ff */
[----:B------:R-:W-:-:S04]  /*2c30*/  IMAD.U32 R10, RZ, RZ, UR7 ;  /* 0x00000007ff0a7e24 */ /* 0x000fc8000f8e00ff */
[----:B------:R-:W-:Y:S01]  /*2c40*/  IMAD R11, R10, 0x8000, R5 ;  /* 0x000080000a0b7824 */ /* 0x000fe200078e0205 */
[----:B0-----:R-:W-:Y:S02]  /*2c50*/  ULEA UR4, UR6, UR4, 0x18 ;  /* 0x0000000406047291 */ /* 0x001fe4000f8ec03f */
[----:B------:R-:W-:-:S03]  /*2c60*/  ULEA UR6, UR7, UR5, 0x9 ;  /* 0x0000000507067291 */ /* 0x000fc6000f8e483f */
[----:B------:R-:W-:Y:S01]  /*2c70*/  UMOV UR7, 0x40000040 ;  /* 0x4000004000077882 */ /* 0x000fe20000000000 */
[----:B------:R-:W-:Y:S01]  /*2c80*/  IMAD.U32 R0, RZ, RZ, UR4 ;  /* 0x00000004ff007e24 */ /* 0x000fe2000f8e00ff */
[----:B------:R-:W-:Y:S01]  /*2c90*/  UMOV UR11, UR7 ;  /* 0x00000007000b7c82 */ /* 0x000fe20008000000 */
[----:B------:R-:W-:Y:S02]  /*2ca0*/  UIADD3 UR4, UR6, 0x2, URZ ;  /* 0x0000000206047890 */ /* 0x000fe4000fffe03f */
[----:B------:R-:W-:Y:S01]  /*2cb0*/  IMAD R9, R3, 0x8, R0 ;  /* 0x0000000803097824 */ /* 0x000fe200078e0200 */
[----:B------:R-:W-:Y:S01]  /*2cc0*/  UMOV UR10, UR6 ;  /* 0x00000006000a7c82 */ /* 0x000fe20008000000 */
[----:B------:R-:W-:Y:S02]  /*2cd0*/  IMAD.IADD R109, R0, 0x1, R11 ;  /* 0x00000001006d7824 */ /* 0x000fe400078e020b */
[----:B------:R0:W1:Y:S01]  /*2ce0*/  SYNCS.PHASECHK.TRANS64.TRYWAIT P1, [R9+URZ], R8 ;  /* 0x00000008090075a7 */ /* 0x000062000802017f */
[----:B------:R-:W-:Y:S01]  /*2cf0*/  WARPGROUP.ARRIVE ;  /* 0x00000000000079c5 */ /* 0x000fe20000000000 */
[----:B------:R-:W-:-:S05]  /*2d00*/  IMAD.IADD R10, R4, 0x1, R109 ;  /* 0x00000001040a7824 */ /* 0x000fca00078e026d */
[----:B------:R-:W-:Y:S03]  /*2d10*/  QGMMA.64x64x32.F32.E5M2.E5M2 R56, R100, gdesc[UR4], R56, gsb0 ;  /* 0x00e0000464387df3 */ /* 0x000fe60008003838 */
[----:B------:R-:W-:Y:S02]  /*2d20*/  WARPGROUP.DEPBAR.LE gsb0, 0x0 ;  /* 0x00008000000079c5 */ /* 0x000fe40000010000 */
[----:B------:R-:W-:Y:S01]  /*2d30*/  LDS.U8 R11, [R109+0x1000] ;  /* 0x001000006d0b7984 */ /* 0x000fe20000000000 */
[----:B------:R-:W-:-:S06]  /*2d40*/  WARPGROUP.ARRIVE ;  /* 0x00000000000079c5 */ /* 0x000fcc0000000000 */
[----:B------:R-:W-:Y:S01]  /*2d50*/  QGMMA.64x64x32.F32.E5M2.E5M2 R24, R104, gdesc[UR8], R24, gsb0 ;  /* 0x00e0000868187df3 */ /* 0x000fe20008003818 */
[----:B------:R-:W-:Y:S01]  /*2d60*/  UMOV UR10, UR4 ;  /* 0x00000004000a7c82 */ /* 0x000fe20008000000 */
[----:B------:R-:W-:Y:S01]  /*2d70*/  UMOV UR11, 0x40000040 ;  /* 0x40000040000b7882 */ /* 0x000fe20000000000 */
[----:B------:R-:W-:Y:S02]  /*2d80*/  WARPGROUP.DEPBAR.LE gsb0, 0x0 ;  /* 0x00008000000079c5 */ /* 0x000fe40000010000 */
[----:B------:R-:W2:Y:S04]  /*2d90*/  LDS.U8 R12, [R109+0x1040] ;  /* 0x001040006d0c7984 */ /* 0x000ea80000000000 */
[----:B------:R-:W-:Y:S04]  /*2da0*/  LDS.U8 R13, [R109+0x1008] ;  /* 0x001008006d0d7984 */ /* 0x000fe80000000000 */
[----:B------:R-:W3:Y:S04]  /*2db0*/  LDS.U8 R20, [R109+0x1048] ;  /* 0x001048006d147984 */ /* 0x000ee80000000000 */
[----:B------:R-:W-:Y:S04]  /*2dc0*/  LDS.U8 R15, [R109+0x1400] ;  /* 0x001400006d0f7984 */ /* 0x000fe80000000000 */
[----:B------:R-:W4:Y:S04]  /*2dd0*/  LDS.U8 R96, [R109+0x1440] ;  /* 0x001440006d607984 */ /* 0x000f280000000000 */
[----:B------:R-:W-:Y:S04]  /*2de0*/  LDS.U8 R21, [R109+0x1408] ;  /* 0x001408006d157984 */ /* 0x000fe80000000000 */
[----:B------:R-:W0:Y:S04]  /*2df0*/  LDS.U8 R104, [R109+0x1448] ;  /* 0x001448006d687984 */ /* 0x000e280000000000 */
[----:B------:R-:W1:Y:S04]  /*2e00*/  LDS.U8 R14, [R10+0x1000] ;  /* 0x001000000a0e7984 */ /* 0x000e680000000000 */
[----:B------:R-:W1:Y:S04]  /*2e10*/  LDS.U8 R22, [R10+0x1008] ;  /* 0x001008000a167984 */ /* 0x000e680000000000 */
[----:B------:R-:W1:Y:S04]  /*2e20*/  LDS.U8 R98, [R10+0x1400] ;  /* 0x001400000a627984 */ /* 0x000e680000000000 */
[----:B------:R-:W1:Y:S01]  /*2e30*/  LDS.U8 R106, [R10+0x1408] ;  /* 0x001408000a6a7984 */ /* 0x000e620000000000 */
[----:B--2---:R-:W-:-:S03]  /*2e40*/  PRMT R11, R12, 0x7604, R11 ;  /* 0x000076040c0b7816 */ /* 0x004fc6000000000b */
[----:B------:R-:W2:Y:S04]  /*2e50*/  LDS.U8 R100, [R10+0x1040] ;  /* 0x001040000a647984 */ /* 0x000ea80000000000 */
[----:B------:R-:W2:Y:S01]  /*2e60*/  LDS.U8 R94, [R10+0x1048] ;  /* 0x001048000a5e7984 */ /* 0x000ea20000000000 */
[----:B---3--:R-:W-:-:S03]  /*2e70*/  PRMT R13, R20, 0x7604, R13 ;  /* 0x00007604140d7816 */ /* 0x008fc6000000000d */
[----:B------:R-:W3:Y:S04]  /*2e80*/  LDS.U8 R102, [R10+0x1440] ;  /* 0x001440000a667984 */ /* 0x000ee80000000000 */
[----:B------:R-:W3:Y:S01]  /*2e90*/  LDS.U8 R108, [R10+0x1448] ;  /* 0x001448000a6c7984 */ /* 0x000ee20000000000 */
[----:B----4-:R-:W-:-:S03]  /*2ea0*/  PRMT R15, R96, 0x7604, R15 ;  /* 0x00007604600f7816 */ /* 0x010fc6000000000f */
[----:B------:R-:W-:Y:S01]  /*2eb0*/  LDS.U8 R23, [R109+0x5000] ;  /* 0x005000006d177984 */ /* 0x000fe20000000000 */
[----:B0-----:R-:W-:-:S03]  /*2ec0*/  PRMT R21, R104, 0x7604, R21 ;  /* 0x0000760468157816 */ /* 0x001fc60000000015 */
[----:B------:R-:W0:Y:S01]  /*2ed0*/  LDS.U8 R110, [R109+0x5040] ;  /* 0x005040006d6e7984 */ /* 0x000e220000000000 */
[----:B-1----:R-:W-:-:S03]  /*2ee0*/  PRMT R11, R14, 0x7054, R11 ;  /* 0x000070540e0b7816 */ /* 0x002fc6000000000b */
[----:B------:R-:W-:Y:S01]  /*2ef0*/  LDS.U8 R95, [R109+0x5008] ;  /* 0x005008006d5f7984 */ /* 0x000fe20000000000 */
[----:B------:R-:W-:-:S03]  /*2f00*/  PRMT R13, R22, 0x7054, R13 ;  /* 0x00007054160d7816 */ /* 0x000fc6000000000d */
[----:B------:R-:W1:Y:S01]  /*2f10*/  LDS.U8 R116, [R109+0x5048] ;  /* 0x005048006d747984 */ /* 0x000e620000000000 */
[----:B------:R-:W-:-:S03]  /*2f20*/  PRMT R15, R98, 0x7054, R15 ;  /* 0x00007054620f7816 */ /* 0x000fc6000000000f */
[----:B------:R-:W-:Y:S01]  /*2f30*/  LDS.U8 R97, [R109+0x5400] ;  /* 0x005400006d617984 */ /* 0x000fe20000000000 */
[----:B------:R-:W-:-:S03]  /*2f40*/  PRMT R21, R106, 0x7054, R21 ;  /* 0x000070546a157816 */ /* 0x000fc60000000015 */
[----:B------:R-:W4:Y:S01]  /*2f50*/  LDS.U8 R122, [R109+0x5440] ;  /* 0x005440006d7a7984 */ /* 0x000f220000000000 */
[----:B--2---:R-:W-:-:S03]  /*2f60*/  PRMT R100, R100, 0x654, R11 ;  /* 0x0000065464647816 */ /* 0x004fc6000000000b */
[----:B------:R-:W-:Y:S01]  /*2f70*/  LDS.U8 R99, [R109+0x5408] ;  /* 0x005408006d637984 */ /* 0x000fe20000000000 */
[----:B------:R-:W-:-:S03]  /*2f80*/  PRMT R101, R94, 0x654, R13 ;  /* 0x000006545e657816 */ /* 0x000fc6000000000d */
[----:B------:R-:W2:Y:S01]  /*2f90*/  LDS.U8 R128, [R109+0x5448] ;  /* 0x005448006d807984 */ /* 0x000ea20000000000 */
[----:B---3--:R-:W-:-:S03]  /*2fa0*/  PRMT R102, R102, 0x654, R15 ;  /* 0x0000065466667816 */ /* 0x008fc6000000000f */
[----:B------:R-:W3:Y:S01]  /*2fb0*/  LDS.U8 R112, [R10+0x5000] ;  /* 0x005000000a707984 */ /* 0x000ee20000000000 */
[----:B------:R-:W-:-:S03]  /*2fc0*/  PRMT R103, R108, 0x654, R21 ;  /* 0x000006546c677816 */ /* 0x000fc60000000015 */
[----:B------:R-:W3:Y:S04]  /*2fd0*/  LDS.U8 R118, [R10+0x5008] ;  /* 0x005008000a767984 */ /* 0x000ee80000000000 */
[----:B------:R-:W3:Y:S04]  /*2fe0*/  LDS.U8 R124, [R10+0x5400] ;  /* 0x005400000a7c7984 */ /* 0x000ee80000000000 */
[----:B------:R-:W3:Y:S01]  /*2ff0*/  LDS.U8 R130, [R10+0x5408] ;  /* 0x005408000a827984 */ /* 0x000ee20000000000 */
[----:B0-----:R-:W-:-:S03]  /*3000*/  PRMT R23, R110, 0x7604, R23 ;  /* 0x000076046e177816 */ /* 0x001fc60000000017 */
[----:B------:R-:W0:Y:S04]  /*3010*/  LDS.U8 R114, [R10+0x5040] ;  /* 0x005040000a727984 */ /* 0x000e280000000000 */
[----:B------:R-:W0:Y:S01]  /*3020*/  LDS.U8 R120, [R10+0x5048] ;  /* 0x005048000a787984 */ /* 0x000e220000000000 */
[----:B-1----:R-:W-:-:S03]  /*3030*/  PRMT R95, R116, 0x7604, R95 ;  /* 0x00007604745f7816 */ /* 0x002fc6000000005f */
[----:B------:R-:W1:Y:S04]  /*3040*/  LDS.U8 R126, [R10+0x5440] ;  /* 0x005440000a7e7984 */ /* 0x000e680000000000 */
[----:B------:R-:W1:Y:S01]  /*3050*/  LDS.U8 R132, [R10+0x5448] ;  /* 0x005448000a847984 */ /* 0x000e620000000000 */
[----:B------:R-:W-:Y:S01]  /*3060*/  WARPGROUP.ARRIVE ;  /* 0x00000000000079c5 */ /* 0x000fe20000000000 */
[----:B----4-:R-:W-:-:S05]  /*3070*/  PRMT R97, R122, 0x7604, R97 ;  /* 0x000076047a617816 */ /* 0x010fca0000000061 */
[----:B------:R-:W-:Y:S01]  /*3080*/  QGMMA.64x64x32.F32.E5M2.E5M2 R56, R100, gdesc[UR8], R56, gsb0 ;  /* 0x00e0000864387df3 */ /* 0x000fe20008003838 */
[----:B--2---:R-:W-:Y:S02]  /*3090*/  PRMT R99, R128, 0x7604, R99 ;  /* 0x0000760480637816 */ /* 0x004fe40000000063 */
[----:B---3--:R-:W-:Y:S02]  /*30a0*/  PRMT R23, R112, 0x7054, R23 ;  /* 0x0000705470177816 */ /* 0x008fe40000000017 */
[----:B------:R-:W-:Y:S02]  /*30b0*/  PRMT R95, R118, 0x7054, R95 ;  /* 0x00007054765f7816 */ /* 0x000fe4000000005f */
[----:B------:R-:W-:Y:S02]  /*30c0*/  PRMT R97, R124, 0x7054, R97 ;  /* 0x000070547c617816 */ /* 0x000fe40000000061 */
[----:B------:R-:W-:Y:S02]  /*30d0*/  PRMT R99, R130, 0x7054, R99 ;  /* 0x0000705482637816 */ /* 0x000fe40000000063 */
[----:B0-----:R-:W-:-:S02]  /*30e0*/  PRMT R104, R114, 0x654, R23 ;  /* 0x0000065472687816 */ /* 0x001fc40000000017 */
[----:B------:R-:W-:Y:S02]  /*30f0*/  PRMT R105, R120, 0x654, R95 ;  /* 0x0000065478697816 */ /* 0x000fe4000000005f */
[----:B-1----:R-:W-:Y:S02]  /*3100*/  PRMT R106, R126, 0x654, R97 ;  /* 0x000006547e6a7816 */ /* 0x002fe40000000061 */
[----:B------:R-:W-:Y:S01]  /*3110*/  PRMT R107, R132, 0x654, R99 ;  /* 0x00000654846b7816 */ /* 0x000fe20000000063 */
[----:B------:R-:W-:Y:S02]  /*3120*/  WARPGROUP.DEPBAR.LE gsb0, 0x0 ;  /* 0x00008000000079c5 */ /* 0x000fe40000010000 */
[----:B------:R-:W-:Y:S04]  /*3130*/  LDS.U8 R11, [R109+0x1800] ;  /* 0x001800006d0b7984 */ /* 0x000fe80000000000 */
[----:B------:R-:W0:Y:S01]  /*3140*/  LDS.U8 R12, [R109+0x1840] ;  /* 0x001840006d0c7984 */ /* 0x000e220000000000 */
[----:B------:R-:W-:-:S06]  /*3150*/  WARPGROUP.ARRIVE ;  /* 0x00000000000079c5 */ /* 0x000fcc0000000000 */
[----:B------:R-:W-:Y:S01]  /*3160*/  QGMMA.64x64x32.F32.E5M2.E5M2 R24, R104, gdesc[UR8], R24, gsb0 ;  /* 0x00e0000868187df3 */ /* 0x000fe20008003818 */
[----:B0-----:R-:W-:Y:S02]  /*3170*/  PRMT R11, R12, 0x7604, R11 ;  /* 0x000076040c0b7816 */ /* 0x001fe4000000000b */
[----:B------:R-:W-:Y:S02]  /*3180*/  WARPGROUP.DEPBAR.LE gsb0, 0x0 ;  /* 0x00008000000079c5 */ /* 0x000fe40000010000 */
[----:B------:R-:W-:Y:S04]  /*3190*/  LDS.U8 R15, [R109+0x1c00] ;  /* 0x001c00006d0f7984 */ /* 0x000fe80000000000 */
[----:B------:R-:W0:Y:S04]  /*31a0*/  LDS.U8 R98, [R109+0x1c40] ;  /* 0x001c40006d627984 */ /* 0x000e280000000000 */
[----:B------:R-:W-:Y:S04]  /*31b0*/  LDS.U8 R97, [R109+0x5c00] ;  /* 0x005c00006d617984 */ /* 0x000fe80000000000 */
[----:B------:R-:W1:Y:S04]  /*31c0*/  LDS.U8 R122, [R109+0x5c40] ;  /* 0x005c40006d7a7984 */ /* 0x000e680000000000 */
[----:B------:R-:W-:Y:S04]  /*31d0*/  LDS.U8 R13, [R109+0x1808] ;  /* 0x001808006d0d7984 */ /* 0x000fe80000000000 */
[----:B------:R-:W2:Y:S04]  /*31e0*/  LDS.U8 R20, [R109+0x1848] ;  /* 0x001848006d147984 */ /* 0x000ea80000000000 */
[----:B------:R-:W-:Y:S04]  /*31f0*/  LDS.U8 R21, [R109+0x1c08] ;  /* 0x001c08006d157984 */ /* 0x000fe80000000000 */
[----:B------:R-:W3:Y:S04]  /*3200*/  LDS.U8 R104, [R109+0x1c48] ;  /* 0x001c48006d687984 */ /* 0x000ee80000000000 */
[----:B------:R-:W-:Y:S04]  /*3210*/  LDS.U8 R23, [R109+0x5800] ;  /* 0x005800006d177984 */ /* 0x000fe80000000000 */
[----:B------:R-:W4:Y:S04]  /*3220*/  LDS.U8 R110, [R109+0x5840] ;  /* 0x005840006d6e7984 */ /* 0x000f280000000000 */
[----:B------:R-:W-:Y:S04]  /*3230*/  LDS.U8 R95, [R109+0x5808] ;  /* 0x005808006d5f7984 */ /* 0x000fe80000000000 */
[----:B------:R-:W4:Y:S01]  /*3240*/  LDS.U8 R116, [R109+0x5848] ;  /* 0x005848006d747984 */ /* 0x000f220000000000 */
[----:B0-----:R-:W-:-:S03]  /*3250*/  PRMT R15, R98, 0x7604, R15 ;  /* 0x00007604620f7816 */ /* 0x001fc6000000000f */
[----:B------:R-:W-:Y:S04]  /*3260*/  LDS.U8 R99, [R109+0x5c08] ;  /* 0x005c08006d637984 */ /* 0x000fe80000000000 */
[----:B------:R-:W0:Y:S01]  /*3270*/  LDS.U8 R126, [R109+0x5c48] ;  /* 0x005c48006d7e7984 */ /* 0x000e220000000000 */
[----:B-1----:R-:W-:-:S03]  /*3280*/  PRMT R97, R122, 0x7604, R97 ;  /* 0x000076047a617816 */ /* 0x002fc60000000061 */
        /* <DEDUP_REMOVED lines=9> */
[----:B------:R-:W4:Y:S04]  /*3320*/  LDS.U8 R118, [R10+0x5808] ;  /* 0x005808000a767984 */ /* 0x000f280000000000 */
[----:B------:R-:W4:Y:S01]  /*3330*/  LDS.U8 R128, [R10+0x5c08] ;  /* 0x005c08000a807984 */ /* 0x000f220000000000 */
[----:B------:R-:W-:-:S03]  /*3340*/  PRMT R95, R116, 0x7604, R95 ;  /* 0x00007604745f7816 */ /* 0x000fc6000000005f */
[----:B------:R-:W4:Y:S04]  /*3350*/  LDS.U8 R102, [R10+0x1c40] ;  /* 0x001c40000a667984 */ /* 0x000f280000000000 */
[----:B------:R-:W4:Y:S01]  /*3360*/  LDS.U8 R103, [R10+0x5c40] ;  /* 0x005c40000a677984 */ /* 0x000f220000000000 */
[----:B0-----:R-:W-:-:S03]  /*3370*/  PRMT R99, R126, 0x7604, R99 ;  /* 0x000076047e637816 */ /* 0x001fc60000000063 */
[----:B------:R-:W0:Y:S01]  /*3380*/  LDS.U8 R96, [R10+0x1840] ;  /* 0x001840000a607984 */ /* 0x000e220000000000 */
[----:B-1----:R-:W-:-:S03]  /*3390*/  PRMT R15, R100, 0x7054, R15 ;  /* 0x00007054640f7816 */ /* 0x002fc6000000000f */
[----:B------:R-:W1:Y:S01]  /*33a0*/  LDS.U8 R94, [R10+0x1848] ;  /* 0x001848000a5e7984 */ /* 0x000e620000000000 */
[----:B------:R-:W-:-:S03]  /*33b0*/  PRMT R124, R124, 0x7054, R97 ;  /* 0x000070547c7c7816 */ /* 0x000fc60000000061 */
[----:B------:R-:W1:Y:S01]  /*33c0*/  LDS.U8 R108, [R10+0x1c48] ;  /* 0x001c48000a6c7984 */ /* 0x000e620000000000 */
[----:B--2---:R-:W-:-:S03]  /*33d0*/  PRMT R11, R14, 0x7054, R11 ;  /* 0x000070540e0b7816 */ /* 0x004fc6000000000b */
[----:B------:R-:W2:Y:S01]  /*33e0*/  LDS.U8 R114, [R10+0x5840] ;  /* 0x005840000a727984 */ /* 0x000ea20000000000 */
[----:B------:R-:W-:-:S03]  /*33f0*/  PRMT R13, R22, 0x7054, R13 ;  /* 0x00007054160d7816 */ /* 0x000fc6000000000d */
[----:B------:R-:W2:Y:S01]  /*3400*/  LDS.U8 R120, [R10+0x5848] ;  /* 0x005848000a787984 */ /* 0x000ea20000000000 */
[----:B---3--:R-:W-:-:S03]  /*3410*/  PRMT R21, R106, 0x7054, R21 ;  /* 0x000070546a157816 */ /* 0x008fc60000000015 */
[----:B------:R-:W3:Y:S01]  /*3420*/  LDS.U8 R105, [R10+0x5c48] ;  /* 0x005c48000a697984 */ /* 0x000ee20000000000 */
[----:B------:R-:W-:Y:S02]  /*3430*/  PRMT R23, R112, 0x7054, R23 ;  /* 0x0000705470177816 */ /* 0x000fe40000000017 */
[----:B----4-:R-:W-:Y:S02]  /*3440*/  PRMT R95, R118, 0x7054, R95 ;  /* 0x00007054765f7816 */ /* 0x010fe4000000005f */
[----:B------:R-:W-:Y:S02]  /*3450*/  PRMT R128, R128, 0x7054, R99 ;  /* 0x0000705480807816 */ /* 0x000fe40000000063 */
[----:B------:R-:W-:Y:S02]  /*3460*/  PRMT R98, R102, 0x654, R15 ;  /* 0x0000065466627816 */ /* 0x000fe4000000000f */
[----:B------:R-:W-:Y:S02]  /*3470*/  PRMT R102, R103, 0x654, R124 ;  /* 0x0000065467667816 */ /* 0x000fe4000000007c */
[----:B0-----:R-:W-:-:S02]  /*3480*/  PRMT R96, R96, 0x654, R11 ;  /* 0x0000065460607816 */ /* 0x001fc4000000000b */
[----:B-1----:R-:W-:Y:S02]  /*3490*/  PRMT R97, R94, 0x654, R13 ;  /* 0x000006545e617816 */ /* 0x002fe4000000000d */
[----:B------:R-:W-:Y:S02]  /*34a0*/  PRMT R99, R108, 0x654, R21 ;  /* 0x000006546c637816 */ /* 0x000fe40000000015 */
[----:B--2---:R-:W-:Y:S02]  /*34b0*/  PRMT R100, R114, 0x654, R23 ;  /* 0x0000065472647816 */ /* 0x004fe40000000017 */
[----:B------:R-:W-:Y:S02]  /*34c0*/  PRMT R101, R120, 0x654, R95 ;  /* 0x0000065478657816 */ /* 0x000fe4000000005f */
[----:B---3--:R-:W-:Y:S01]  /*34d0*/  PRMT R103, R105, 0x654, R128 ;  /* 0x0000065469677816 */ /* 0x008fe20000000080 */
[----:B------:R-:W-:Y:S06]  /*34e0*/  @!P0 BRA `(.L_x_28) ;  /* 0x0000000000048947 */ /* 0x000fec0003800000 */
[----:B------:R-:W-:Y:S01]  /*34f0*/  BPT.TRAP 0x1 ;  /* 0x000000040000795c */ /* 0x000fe20000300000 */
.L_x_28:
[----:B------:R-:W-:Y:S01]  /*3500*/  IMAD R11, R7, 0x8, R0 ;  /* 0x00000008070b7824 */ /* 0x000fe200078e0200 */
[----:B------:R-:W-:-:S03]  /*3510*/  ISETP.GT.U32.AND P2, PT, R19, 0x1, PT ;  /* 0x000000011300780c */ /* 0x000fc60003f44070 */
[----:B------:R-:W-:-:S05]  /*3520*/  VIADD R11, R11, 0x28 ;  /* 0x000000280b0b7836 */ /* 0x000fca0000000000 */
[----:B------:R-:W-:-:S04]  /*3530*/  PRMT R11, RZ, 0x654, R11 ;  /* 0x00000654ff0b7816 */ /* 0x000fc8000000000b */
[----:B------:R0:W-:Y:S01]  /*3540*/  SYNCS.ARRIVE.TRANS64.RED.A1T0 RZ, [R11+URZ], RZ ;  /* 0x000000ff0bff79a7 */ /* 0x0001e2000810043f */
[----:B------:R-:W-:Y:S05]  /*3550*/  @P2 BRA `(.L_x_29) ;  /* 0x0000000000042947 */ /* 0x000fea0003800000 */
[----:B------:R-:W-:Y:S01]  /*3560*/  BPT.TRAP 0x1 ;  /* 0x000000040000795c */ /* 0x000fe20000300000 */
.L_x_29:
[----:B------:R-:W-:Y:S01]  /*3570*/  UIADD3 UR4, UR6, 0x4, URZ ;  /* 0x0000000406047890 */ /* 0x000fe2000fffe03f */
[----:B------:R-:W-:Y:S01]  /*3580*/  WARPGROUP.ARRIVE ;  /* 0x00000000000079c5 */ /* 0x000fe20000000000 */
[----:B------:R-:W-:Y:S01]  /*3590*/  UMOV UR11, 0x40000040 ;  /* 0x40000040000b7882 */ /* 0x000fe20000000000 */
[----:B------:R-:W-:-:S04]  /*35a0*/  VIADD R7, R7, 0x1 ;  /* 0x0000000107077836 */ /* 0x000fc80000000000 */
[----:B------:R-:W-:Y:S01]  /*35b0*/  UMOV UR10, UR4 ;  /* 0x00000004000a7c82 */ /* 0x000fe20008000000 */
[C---:B------:R-:W-:Y:S01]  /*35c0*/  ISETP.NE.AND P2, PT, R7.reuse, 0x5, PT ;  /* 0x000000050700780c */ /* 0x040fe20003f45270 */
[----:B------:R-:W-:Y:S03]  /*35d0*/  QGMMA.64x64x32.F32.E5M2.E5M2 R56, R96, gdesc[UR8], R56, gsb0 ;  /* 0x00e0000860387df3 */ /* 0x000fe60008003838 */
[----:B------:R-:W-:Y:S01]  /*35e0*/  SEL R7, R7, RZ, P2 ;  /* 0x000000ff07077207 */ /* 0x000fe20001000000 */
[----:B------:R-:W-:Y:S02]  /*35f0*/  WARPGROUP.DEPBAR.LE gsb0, 0x0 ;  /* 0x00008000000079c5 */ /* 0x000fe40000010000 */
[----:B0-----:R-:W-:Y:S04]  /*3600*/  LDS.U8 R11, [R109+0x2000] ;  /* 0x002000006d0b7984 */ /* 0x001fe80000000000 */
        /* <DEDUP_REMOVED lines=60> */
.L_x_30:
[----:B------:R-:W-:Y:S01]  /*39d0*/  IMAD.SHL.U32 R112, R3, 0x8000, RZ ;  /* 0x0000800003707824 */ /* 0x000fe200078e00ff */
[----:B------:R-:W-:Y:S04]  /*39e0*/  BSSY B0, `(.L_x_31) ;  /* 0x0000006000007945 */ /* 0x000fe80003800000 */
[----:B------:R-:W-:-:S05]  /*39f0*/  IADD3 R131, R0, R112, R5 ;  /* 0x0000007000837210 */ /* 0x000fca0007ffe005 */
[----:B------:R-:W-:Y:S01]  /*3a00*/  IMAD.IADD R102, R4, 0x1, R131 ;  /* 0x0000000104667824 */ /* 0x000fe200078e0283 */
[----:B------:R-:W-:Y:S06]  /*3a10*/  @P1 BRA `(.L_x_32) ;  /* 0x0000000000081947 */ /* 0x000fec0003800000 */
[----:B------:R-:W0:Y:S02]  /*3a20*/  SYNCS.PHASECHK.TRANS64.TRYWAIT P1, [R9+URZ], R8 ;  /* 0x00000008090075a7 */ /* 0x000e24000802017f */
[----:B0-----:R-:W-:Y:S05]  /*3a30*/  @!P1 BRA `(.L_x_33) ;  /* 0x00000080002c9947 */ /* 0x001fea0003800000 */
.L_x_32:
[----:B------:R-:W-:Y:S05]  /*3a40*/  BSYNC B0 ;  /* 0x0000000000007941 */ /* 0x000fea0003800000 */
.L_x_31:
[----:B------:R-:W-:Y:S01]  /*3a50*/  LDS.U8 R12, [R131+0xc00] ;  /* 0x000c0000830c7984 */ /* 0x000fe20000000000 */
[----:B------:R-:W-:Y:S05]  /*3a60*/  WARPSYNC.ALL ;  /* 0x0000000000007948 */ /* 0x000fea0003800000 */
[----:B------:R-:W1:Y:S04]  /*3a70*/  LDS.U8 R23, [R131+0xc40] ;  /* 0x000c400083177984 */ /* 0x000e680000000000 */
[----:B0-----:R-:W-:Y:S04]  /*3a80*/  LDS.U8 R8, [R131+0x800] ;  /* 0x0008000083087984 */ /* 0x001fe80000000000 */
[----:B------:R-:W0:Y:S04]  /*3a90*/  LDS.U8 R9, [R131+0x840] ;  /* 0x0008400083097984 */ /* 0x000e280000000000 */
        /* <DEDUP_REMOVED lines=8> */
[----:B-1----:R-:W-:-:S03]  /*3b20*/  PRMT R12, R23, 0x7604, R12 ;  /* 0x00007604170c7816 */ /* 0x002fc6000000000c */
[----:B------:R-:W-:Y:S04]  /*3b30*/  LDS.U8 R94, [R131+0x4c00] ;  /* 0x004c0000835e7984 */ /* 0x000fe80000000000 */
[----:B------:R-:W1:Y:S01]  /*3b40*/  LDS.U8 R127, [R131+0x4c40] ;  /* 0x004c4000837f7984 */ /* 0x000e620000000000 */
[----:B0-----:R-:W-:-:S03]  /*3b50*/  PRMT R8, R9, 0x7604, R8 ;  /* 0x0000760409087816 */ /* 0x001fc60000000008 */
[----:B------:R-:W-:Y:S04]  /*3b60*/  LDS.U8 R100, [R131+0x4c08] ;  /* 0x004c080083647984 */ /* 0x000fe80000000000 */
[----:B------:R-:W0:Y:S01]  /*3b70*/  LDS.U8 R133, [R131+0x4c48] ;  /* 0x004c480083857984 */ /* 0x000e220000000000 */
        /* <DEDUP_REMOVED lines=15> */
[----:B0-----:R-:W-:-:S03]  /*3c70*/  PRMT R100, R133, 0x7604, R100 ;  /* 0x0000760485647816 */ /* 0x001fc60000000064 */
[----:B------:R-:W0:Y:S01]  /*3c80*/  LDS.U8 R101, [R102+0x848] ;  /* 0x0008480066657984 */ /* 0x000e220000000000 */
[----:B--2---:R-:W-:-:S03]  /*3c90*/  PRMT R12, R95, 0x7054, R12 ;  /* 0x000070545f0c7816 */ /* 0x004fc6000000000c */
[----:B------:R-:W2:Y:S01]  /*3ca0*/  LDS.U8 R113, [R102+0xc48] ;  /* 0x000c480066717984 */ /* 0x000ea20000000000 */
[----:B------:R-:W-:-:S03]  /*3cb0*/  PRMT R8, R11, 0x7054, R8 ;  /* 0x000070540b087816 */ /* 0x000fc60000000008 */
[----:B------:R-:W2:Y:S01]  /*3cc0*/  LDS.U8 R119, [R102+0x4840] ;  /* 0x0048400066777984 */ /* 0x000ea20000000000 */
[----:B---3--:R-:W-:-:S03]  /*3cd0*/  PRMT R10, R21, 0x7054, R10 ;  /* 0x00007054150a7816 */ /* 0x008fc6000000000a */
[----:B------:R-:W3:Y:S01]  /*3ce0*/  LDS.U8 R125, [R102+0x4848] ;  /* 0x00484800667d7984 */ /* 0x000ee20000000000 */
[----:B------:R-:W-:-:S03]  /*3cf0*/  PRMT R14, R107, 0x7054, R14 ;  /* 0x000070546b0e7816 */ /* 0x000fc6000000000e */
[----:B------:R-:W3:Y:S01]  /*3d00*/  LDS.U8 R131, [R102+0x4c40] ;  /* 0x004c400066837984 */ /* 0x000ee20000000000 */
[----:B----4-:R-:W-:-:S03]  /*3d10*/  PRMT R20, R117, 0x7054, R20 ;  /* 0x0000705475147816 */ /* 0x010fc60000000014 */
[----:B------:R1:W4:Y:S01]  /*3d20*/  LDS.U8 R114, [R102+0x4c48] ;  /* 0x004c480066727984 */ /* 0x0003220000000000 */
[----:B------:R-:W-:Y:S02]  /*3d30*/  PRMT R22, R123, 0x7054, R22 ;  /* 0x000070547b167816 */ /* 0x000fe40000000016 */
[----:B------:R-:W-:Y:S02]  /*3d40*/  PRMT R94, R129, 0x7054, R94 ;  /* 0x00007054815e7816 */ /* 0x000fe4000000005e */
[----:B------:R-:W-:Y:S02]  /*3d50*/  PRMT R135, R135, 0x7054, R100 ;  /* 0x0000705487877816 */ /* 0x000fe40000000064 */
[----:B-1----:R-:W-:Y:S02]  /*3d60*/  PRMT R102, R103, 0x654, R12 ;  /* 0x0000065467667816 */ /* 0x002fe4000000000c */
[----:B------:R-:W-:Y:S02]  /*3d70*/  PRMT R100, R13, 0x654, R8 ;  /* 0x000006540d647816 */ /* 0x000fe40000000008 */
[----:B0-----:R-:W-:-:S02]  /*3d80*/  PRMT R101, R101, 0x654, R10 ;  /* 0x0000065465657816 */ /* 0x001fc4000000000a */
[----:B--2---:R-:W-:Y:S02]  /*3d90*/  PRMT R103, R113, 0x654, R14 ;  /* 0x0000065471677816 */ /* 0x004fe4000000000e */
[----:B------:R-:W-:Y:S02]  /*3da0*/  PRMT R104, R119, 0x654, R20 ;  /* 0x0000065477687816 */ /* 0x000fe40000000014 */
[----:B---3--:R-:W-:Y:S02]  /*3db0*/  PRMT R105, R125, 0x654, R22 ;  /* 0x000006547d697816 */ /* 0x008fe40000000016 */
[----:B------:R-:W-:Y:S02]  /*3dc0*/  PRMT R106, R131, 0x654, R94 ;  /* 0x00000654836a7816 */ /* 0x000fe4000000005e */
[----:B----4-:R-:W-:Y:S01]  /*3dd0*/  PRMT R107, R114, 0x654, R135 ;  /* 0x00000654726b7816 */ /* 0x010fe20000000087 */
[----:B------:R-:W-:Y:S01]  /*3de0*/  UIADD3 UR4, UR6, 0x6, URZ ;  /* 0x0000000606047890 */ /* 0x000fe2000fffe03f */
[----:B------:R-:W-:Y:S01]  /*3df0*/  WARPGROUP.ARRIVE ;  /* 0x00000000000079c5 */ /* 0x000fe20000000000 */
[----:B------:R-:W-:Y:S01]  /*3e00*/  UMOV UR7, 0x40000040 ;  /* 0x4000004000077882 */ /* 0x000fe20000000000 */
[C---:B------:R-:W-:Y:S01]  /*3e10*/  ISETP.GT.AND P1, PT, R6.reuse, 0x2, PT ;  /* 0x000000020600780c */ /* 0x040fe20003f24270 */
[----:B------:R-:W-:-:S03]  /*3e20*/  VIADD R6, R6, 0xffffffff ;  /* 0xffffffff06067836 */ /* 0x000fc60000000000 */
[----:B------:R-:W-:Y:S02]  /*3e30*/  UMOV UR6, UR4 ;  /* 0x0000000400067c82 */ /* 0x000fe40008000000 */
[----:B------:R-:W-:Y:S03]  /*3e40*/  QGMMA.64x64x32.F32.E5M2.E5M2 R56, R96, gdesc[UR4], R56, gsb0 ;  /* 0x00e0000460387df3 */ /* 0x000fe60008003838 */
[----:B------:R-:W-:Y:S02]  /*3e50*/  WARPGROUP.DEPBAR.LE gsb0, 0x0 ;  /* 0x00008000000079c5 */ /* 0x000fe40000010000 */
[----:B------:R-:W-:-:S06]  /*3e60*/  WARPGROUP.ARRIVE ;  /* 0x00000000000079c5 */ /* 0x000fcc0000000000 */
[----:B------:R-:W-:Y:S01]  /*3e70*/  QGMMA.64x64x32.F32.E5M2.E5M2 R24, R108, gdesc[UR4], R24, gsb0 ;  /* 0x00e000046c187df3 */ /* 0x000fe20008003818 */
[----:B------:R-:W-:Y:S02]  /*3e80*/  R2UR UR7, R3 ;  /* 0x00000000030772ca */ /* 0x000fe400000e0000 */
[----:B------:R-:W-:Y:S02]  /*3e90*/  WARPGROUP.DEPBAR.LE gsb0, 0x0 ;  /* 0x00008000000079c5 */ /* 0x000fe40000010000 */
[----:B------:R-:W-:Y:S11]  /*3ea0*/  @P1 BRA `(.L_x_34) ;  /* 0xffffffec00341947 */ /* 0x000ff6000383ffff */
.L_x_26:
[----:B------:R-:W-:Y:S01]  /*3eb0*/  IMAD.MOV.U32 R9, RZ, RZ, 0x40000040 ;  /* 0x40000040ff097424 */ /* 0x000fe200078e00ff */
[----:B------:R-:W-:Y:S01]  /*3ec0*/  LEA R8, R3, UR5, 0x9 ;  /* 0x0000000503087c11 */ /* 0x000fe2000f8e48ff */
[----:B------:R-:W-:Y:S01]  /*3ed0*/  WARPGROUP.ARRIVE ;  /* 0x00000000000079c5 */ /* 0x000fe20000000000 */
[----:B------:R-:W-:Y:S02]  /*3ee0*/  IADD3 R5, R0, R112, R5 ;  /* 0x0000007000057210 */ /* 0x000fe40007ffe005 */
[C---:B------:R-:W-:Y:S01]  /*3ef0*/  R2UR UR6, R8.reuse ;  /* 0x00000000080672ca */ /* 0x040fe200000e0000 */
[----:B------:R-:W-:Y:S01]  /*3f00*/  VIADD R10, R8, 0x2 ;  /* 0x00000002080a7836 */ /* 0x000fe20000000000 */
[C---:B------:R-:W-:Y:S01]  /*3f10*/  R2UR UR7, R9.reuse ;  /* 0x00000000090772ca */ /* 0x040fe200000e0000 */
[----:B------:R-:W-:Y:S01]  /*3f20*/  IMAD.IADD R4, R4, 0x1, R5 ;  /* 0x0000000104047824 */ /* 0x000fe200078e0205 */
[----:B------:R-:W-:Y:S02]  /*3f30*/  R2UR UR10, R8 ;  /* 0x00000000080a72ca */ /* 0x000fe400000e0000 */
[----:B------:R-:W-:-:S09]  /*3f40*/  R2UR UR11, R9 ;  /* 0x00000000090b72ca */ /* 0x000fd200000e0000 */
[----:B------:R-:W-:Y:S01]  /*3f50*/  QGMMA.64x64x32.F32.E5M2.E5M2 R56, R100, gdesc[UR4], R56, gsb0 ;  /* 0x00e0000464387df3 */ /* 0x000fe20008003838 */
[----:B------:R-:W-:Y:S02]  /*3f60*/  R2UR UR6, R10 ;  /* 0x000000000a0672ca */ /* 0x000fe400000e0000 */
[----:B------:R-:W-:Y:S02]  /*3f70*/  WARPGROUP.DEPBAR.LE gsb0, 0x0 ;  /* 0x00008000000079c5 */ /* 0x000fe40000010000 */
[----:B------:R-:W-:Y:S01]  /*3f80*/  LDS.U8 R3, [R5+0x1000] ;  /* 0x0010000005037984 */ /* 0x000fe20000000000 */
[----:B------:R-:W-:-:S06]  /*3f90*/  WARPGROUP.ARRIVE ;  /* 0x00000000000079c5 */ /* 0x000fcc0000000000 */
[----:B------:R-:W-:Y:S01]  /*3fa0*/  QGMMA.64x64x32.F32.E5M2.E5M2 R24, R104, gdesc[UR8], R24, gsb0 ;  /* 0x00e0000868187df3 */ /* 0x000fe20008003818 */
[----:B------:R-:W-:Y:S02]  /*3fb0*/  R2UR UR10, R10 ;  /* 0x000000000a0a72ca */ /* 0x000fe400000e0000 */
[----:B------:R-:W-:Y:S02]  /*3fc0*/  WARPGROUP.DEPBAR.LE gsb0, 0x0 ;  /* 0x00008000000079c5 */ /* 0x000fe40000010000 */
[----:B------:R-:W-:Y:S04]  /*3fd0*/  LDS.U8 R11, [R5+0x1008] ;  /* 0x00100800050b7984 */ /* 0x000fe80000000000 */
[----:B------:R-:W0:Y:S04]  /*3fe0*/  LDS.U8 R14, [R5+0x1048] ;  /* 0x00104800050e7984 */ /* 0x000e280000000000 */
[----:B------:R-:W1:Y:S04]  /*3ff0*/  LDS.U8 R6, [R5+0x1040] ;  /* 0x0010400005067984 */ /* 0x000e680000000000 */
[----:B------:R-:W-:Y:S04]  /*4000*/  LDS.U8 R15, [R5+0x1400] ;  /* 0x00140000050f7984 */ /* 0x000fe80000000000 */
[----:B------:R-:W2:Y:S04]  /*4010*/  LDS.U8 R22, [R5+0x1440] ;  /* 0x0014400005167984 */ /* 0x000ea80000000000 */
[----:B------:R-:W-:Y:S04]  /*4020*/  LDS.U8 R21, [R5+0x1408] ;  /* 0x0014080005157984 */ /* 0x000fe80000000000 */
[----:B------:R-:W3:Y:S04]  /*4030*/  LDS.U8 R100, [R5+0x1448] ;  /* 0x0014480005647984 */ /* 0x000ee80000000000 */
[----:B------:R-:W4:Y:S04]  /*4040*/  LDS.U8 R12, [R4+0x1000] ;  /* 0x00100000040c7984 */ /* 0x000f280000000000 */
[----:B------:R-:W4:Y:S04]  /*4050*/  LDS.U8 R13, [R4+0x1008] ;  /* 0x00100800040d7984 */ /* 0x000f280000000000 */
[----:B------:R-:W4:Y:S04]  /*4060*/  LDS.U8 R94, [R4+0x1400] ;  /* 0x00140000045e7984 */ /* 0x000f280000000000 */
[----:B------:R-:W4:Y:S04]  /*4070*/  LDS.U8 R102, [R4+0x1408] ;  /* 0x0014080004667984 */ /* 0x000f280000000000 */
[----:B------:R-:W4:Y:S01]  /*4080*/  LDS.U8 R96, [R4+0x1040] ;  /* 0x0010400004607984 */ /* 0x000f220000000000 */
[----:B0-----:R-:W-:Y:S01]  /*4090*/  PRMT R14, R14, 0x7604, R11 ;  /* 0x000076040e0e7816 */ /* 0x001fe2000000000b */
[----:B------:R-:W-:-:S02]  /*40a0*/  IMAD.MOV.U32 R11, RZ, RZ, 0x40000040 ;  /* 0x40000040ff0b7424 */ /* 0x000fc400078e00ff */
[----:B------:R-:W0:Y:S01]  /*40b0*/  LDS.U8 R20, [R4+0x1048] ;  /* 0x0010480004147984 */ /* 0x000e220000000000 */
[----:B-1----:R-:W-:Y:S02]  /*40c0*/  PRMT R3, R6, 0x7604, R3 ;  /* 0x0000760406037816 */ /* 0x002fe40000000003 */
[C---:B------:R-:W-:Y:S01]  /*40d0*/  R2UR UR7, R11.reuse ;  /* 0x000000000b0772ca */ /* 0x040fe200000e0000 */
[----:B------:R-:W1:Y:S01]  /*40e0*/  LDS.U8 R98, [R4+0x1440] ;  /* 0x0014400004627984 */ /* 0x000e620000000000 */
[----:B------:R-:W-:-:S03]  /*40f0*/  R2UR UR11, R11 ;  /* 0x000000000b0b72ca */ /* 0x000fc600000e0000 */
[----:B------:R-:W1:Y:S01]  /*4100*/  LDS.U8 R104, [R4+0x1448] ;  /* 0x0014480004687984 */ /* 0x000e620000000000 */
[----:B--2---:R-:W-:-:S03]  /*4110*/  PRMT R15, R22, 0x7604, R15 ;  /* 0x00007604160f7816 */ /* 0x004fc6000000000f */
[----:B------:R-:W-:Y:S01]  /*4120*/  LDS.U8 R23, [R5+0x5000] ;  /* 0x0050000005177984 */ /* 0x000fe20000000000 */
[----:B---3--:R-:W-:-:S03]  /*4130*/  PRMT R21, R100, 0x7604, R21 ;  /* 0x0000760464157816 */ /* 0x008fc60000000015 */
[----:B------:R-:W2:Y:S01]  /*4140*/  LDS.U8 R106, [R5+0x5040] ;  /* 0x00504000056a7984 */ /* 0x000ea20000000000 */
[----:B----4-:R-:W-:-:S03]  /*4150*/  PRMT R3, R12, 0x7054, R3 ;  /* 0x000070540c037816 */ /* 0x010fc60000000003 */
[----:B------:R-:W-:Y:S01]  /*4160*/  LDS.U8 R93, [R5+0x5008] ;  /* 0x00500800055d7984 */ /* 0x000fe20000000000 */
[----:B------:R-:W-:-:S03]  /*4170*/  PRMT R13, R13, 0x7054, R14 ;  /* 0x000070540d0d7816 */ /* 0x000fc6000000000e */
[----:B------:R-:W3:Y:S01]  /*4180*/  LDS.U8 R112, [R5+0x5048] ;  /* 0x0050480005707984 */ /* 0x000ee20000000000 */
[----:B------:R-:W-:-:S03]  /*4190*/  PRMT R15, R94, 0x7054, R15 ;  /* 0x000070545e0f7816 */ /* 0x000fc6000000000f */
[----:B------:R-:W-:Y:S01]  /*41a0*/  LDS.U8 R95, [R5+0x5400] ;  /* 0x00540000055f7984 */ /* 0x000fe20000000000 */
[----:B------:R-:W-:-:S03]  /*41b0*/  PRMT R21, R102, 0x7054, R21 ;  /* 0x0000705466157816 */ /* 0x000fc60000000015 */
[----:B------:R-:W4:Y:S01]  /*41c0*/  LDS.U8 R118, [R5+0x5440] ;  /* 0x0054400005767984 */ /* 0x000f220000000000 */
[----:B------:R-:W-:-:S03]  /*41d0*/  PRMT R96, R96, 0x654, R3 ;  /* 0x0000065460607816 */ /* 0x000fc60000000003 */
[----:B------:R-:W-:Y:S01]  /*41e0*/  LDS.U8 R101, [R5+0x5408] ;  /* 0x0054080005657984 */ /* 0x000fe20000000000 */
[----:B0-----:R-:W-:-:S03]  /*41f0*/  PRMT R97, R20, 0x654, R13 ;  /* 0x0000065414617816 */ /* 0x001fc6000000000d */
[----:B------:R-:W0:Y:S01]  /*4200*/  LDS.U8 R124, [R5+0x5448] ;  /* 0x00544800057c7984 */ /* 0x000e220000000000 */
[----:B-1----:R-:W-:-:S03]  /*4210*/  PRMT R98, R98, 0x654, R15 ;  /* 0x0000065462627816 */ /* 0x002fc6000000000f */
[----:B------:R-:W1:Y:S01]  /*4220*/  LDS.U8 R108, [R4+0x5000] ;  /* 0x00500000046c7984 */ /* 0x000e620000000000 */
[----:B------:R-:W-:-:S03]  /*4230*/  PRMT R99, R104, 0x654, R21 ;  /* 0x0000065468637816 */ /* 0x000fc60000000015 */
        /* <DEDUP_REMOVED lines=9> */
[----:B------:R-:W-:Y:S01]  /*42d0*/  WARPGROUP.ARRIVE ;  /* 0x00000000000079c5 */ /* 0x000fe20000000000 */
[----:B----4-:R-:W-:-:S05]  /*42e0*/  PRMT R95, R118, 0x7604, R95 ;  /* 0x00007604765f7816 */ /* 0x010fca000000005f */
[----:B------:R-:W-:Y:S01]  /*42f0*/  QGMMA.64x64x32.F32.E5M2.E5M2 R56, R96, gdesc[UR4], R56, gsb0 ;  /* 0x00e0000460387df3 */ /* 0x000fe20008003838 */
[----:B0-----:R-:W-:Y:S02]  /*4300*/  PRMT R101, R124, 0x7604, R101 ;  /* 0x000076047c657816 */ /* 0x001fe40000000065 */
[----:B-1----:R-:W-:Y:S02]  /*4310*/  PRMT R23, R108, 0x7054, R23 ;  /* 0x000070546c177816 */ /* 0x002fe40000000017 */
[----:B------:R-:W-:Y:S02]  /*4320*/  PRMT R93, R114, 0x7054, R93 ;  /* 0x00007054725d7816 */ /* 0x000fe4000000005d */
[----:B------:R-:W-:Y:S01]  /*4330*/  PRMT R95, R120, 0x7054, R95 ;  /* 0x00007054785f7816 */ /* 0x000fe2000000005f */
[----:B------:R-:W-:Y:S02]  /*4340*/  WARPGROUP.DEPBAR.LE gsb0, 0x0 ;  /* 0x00008000000079c5 */ /* 0x000fe40000010000 */
[----:B------:R-:W-:Y:S01]  /*4350*/  PRMT R99, R126, 0x7054, R101 ;  /* 0x000070547e637816 */ /* 0x000fe20000000065 */
[----:B------:R-:W-:Y:S01]  /*4360*/  LDS.U8 R3, [R5+0x1800] ;  /* 0x0018000005037984 */ /* 0x000fe20000000000 */
[----:B--2---:R-:W-:-:S02]  /*4370*/  PRMT R96, R110, 0x654, R23 ;  /* 0x000006546e607816 */ /* 0x004fc40000000017 */
[----:B------:R-:W-:Y:S01]  /*4380*/  PRMT R97, R116, 0x654, R93 ;  /* 0x0000065474617816 */ /* 0x000fe2000000005d */
[----:B------:R-:W0:Y:S01]  /*4390*/  LDS.U8 R6, [R5+0x1840] ;  /* 0x0018400005067984 */ /* 0x000e220000000000 */
[----:B---3--:R-:W-:Y:S02]  /*43a0*/  PRMT R98, R122, 0x654, R95 ;  /* 0x000006547a627816 */ /* 0x008fe4000000005f */
[----:B------:R-:W-:-:S04]  /*43b0*/  PRMT R99, R128, 0x654, R99 ;  /* 0x0000065480637816 */ /* 0x000fc80000000063 */
        /* <DEDUP_REMOVED lines=59> */
.L_x_35:
[----:B------:R-:W-:Y:S01]  /*4770*/  IMAD R7, R7, 0x8, R0 ;  /* 0x0000000807077824 */ /* 0x000fe200078e0200 */
[----:B------:R-:W-:-:S03]  /*4780*/  ISETP.GT.U32.AND P1, PT, R19, 0x1, PT ;  /* 0x000000011300780c */ /* 0x000fc60003f24070 */
[----:B------:R-:W-:-:S05]  /*4790*/  VIADD R7, R7, 0x28 ;  /* 0x0000002807077836 */ /* 0x000fca0000000000 */
[----:B------:R-:W-:-:S04]  /*47a0*/  PRMT R7, RZ, 0x654, R7 ;  /* 0x00000654ff077816 */ /* 0x000fc80000000007 */
[----:B------:R0:W-:Y:S01]  /*47b0*/  SYNCS.ARRIVE.TRANS64.RED.A1T0 RZ, [R7+URZ], RZ ;  /* 0x000000ff07ff79a7 */ /* 0x0001e2000810043f */
[----:B------:R-:W-:Y:S05]  /*47c0*/  @P1 BRA `(.L_x_36) ;  /* 0x0000000000041947 */ /* 0x000fea0003800000 */
[----:B------:R-:W-:Y:S01]  /*47d0*/  BPT.TRAP 0x1 ;  /* 0x000000040000795c */ /* 0x000fe20000300000 */
.L_x_36:
[C---:B------:R-:W-:Y:S01]  /*47e0*/  VIADD R6, R8.reuse, 0x4 ;  /* 0x0000000408067836 */ /* 0x040fe20000000000 */
[----:B------:R-:W-:Y:S01]  /*47f0*/  WARPGROUP.ARRIVE ;  /* 0x00000000000079c5 */ /* 0x000fe20000000000 */
[----:B0-----:R-:W-:Y:S02]  /*4800*/  IMAD.MOV.U32 R7, RZ, RZ, 0x40000040 ;  /* 0x40000040ff077424 */ /* 0x001fe400078e00ff */
[----:B------:R-:W-:Y:S01]  /*4810*/  VIADD R8, R8, 0x6 ;  /* 0x0000000608087836 */ /* 0x000fe20000000000 */
[C---:B------:R-:W-:Y:S01]  /*4820*/  R2UR UR6, R6.reuse ;  /* 0x00000000060672ca */ /* 0x040fe200000e0000 */
[----:B------:R-:W-:Y:S01]  /*4830*/  IMAD.MOV.U32 R9, RZ, RZ, 0x40000040 ;  /* 0x40000040ff097424 */ /* 0x000fe200078e00ff */
[C---:B------:R-:W-:Y:S02]  /*4840*/  R2UR UR7, R7.reuse ;  /* 0x00000000070772ca */ /* 0x040fe400000e0000 */
[----:B------:R-:W-:Y:S02]  /*4850*/  R2UR UR10, R6 ;  /* 0x00000000060a72ca */ /* 0x000fe400000e0000 */
[----:B------:R-:W-:-:S09]  /*4860*/  R2UR UR11, R7 ;  /* 0x00000000070b72ca */ /* 0x000fd200000e0000 */
[----:B------:R-:W-:Y:S01]  /*4870*/  QGMMA.64x64x32.F32.E5M2.E5M2 R56, R96, gdesc[UR4], R56, gsb0 ;  /* 0x00e0000460387df3 */ /* 0x000fe20008003838 */
[----:B------:R-:W-:Y:S02]  /*4880*/  R2UR UR6, R8 ;  /* 0x00000000080672ca */ /* 0x000fe400000e0000 */
[----:B------:R-:W-:Y:S01]  /*4890*/  R2UR UR7, R9 ;  /* 0x00000000090772ca */ /* 0x000fe200000e0000 */
[----:B------:R-:W-:Y:S02]  /*48a0*/  WARPGROUP.DEPBAR.LE gsb0, 0x0 ;  /* 0x00008000000079c5 */ /* 0x000fe40000010000 */
[----:B------:R-:W-:Y:S04]  /*48b0*/  LDS.U8 R3, [R5+0x2000] ;  /* 0x0020000005037984 */ /* 0x000fe80000000000 */
[----:B------:R-:W0:Y:S01]  /*48c0*/  LDS.U8 R6, [R5+0x2040] ;  /* 0x0020400005067984 */ /* 0x000e220000000000 */
[----:B------:R-:W-:-:S06]  /*48d0*/  WARPGROUP.ARRIVE ;  /* 0x00000000000079c5 */ /* 0x000fcc0000000000 */
[----:B------:R-:W-:Y:S01]  /*48e0*/  QGMMA.64x64x32.F32.E5M2.E5M2 R24, R100, gdesc[UR8], R24, gsb0 ;  /* 0x00e0000864187df3 */ /* 0x000fe20008003818 */
[----:B------:R-:W-:Y:S02]  /*48f0*/  R2UR UR10, R8 ;  /* 0x00000000080a72ca */ /* 0x000fe400000e0000 */
[----:B------:R-:W-:Y:S02]  /*4900*/  R2UR UR11, R9 ;  /* 0x00000000090b72ca */ /* 0x000fe400000e0000 */
        /* <DEDUP_REMOVED lines=61> */
.L_x_22:
[----:B------:R-:W-:Y:S05]  /*4ce0*/  @!P0 BRA `(.L_x_37) ;  /* 0x0000000000048947 */ /* 0x000fea0003800000 */
[----:B------:R-:W-:Y:S01]  /*4cf0*/  BPT.TRAP 0x1 ;  /* 0x000000040000795c */ /* 0x000fe20000300000 */
.L_x_37:
[----:B------:R-:W-:Y:S01]  /*4d00*/  UIADD3 UR39, UR40, UR39, URZ ;  /* 0x0000002728277290 */ /* 0x000fe2000fffe03f */
[----:B------:R-:W-:-:S03]  /*4d10*/  ISETP.GT.U32.AND P0, PT, R19, 0x1, PT ;  /* 0x000000011300780c */ /* 0x000fc60003f04070 */
[----:B------:R-:W-:-:S04]  /*4d20*/  UIADD3 UR6, UR39, -0x1, URZ ;  /* 0xffffffff27067890 */ /* 0x000fc8000fffe03f */
[----:B------:R-:W-:-:S04]  /*4d30*/  UIMAD.WIDE.U32 UR4, UR6, -0x33333333, URZ ;  /* 0xcccccccd060478a5 */ /* 0x000fc8000f8e003f */
[----:B------:R-:W-:-:S04]  /*4d40*/  USHF.R.U32.HI UR4, URZ, 0x2, UR5 ;  /* 0x000000023f047899 */ /* 0x000fc80008011605 */
[----:B------:R-:W-:-:S06]  /*4d50*/  UIMAD UR6, UR4, -0x5, UR6 ;  /* 0xfffffffb040678a4 */ /* 0x000fcc000f8e0206 */
[----:B------:R-:W-:-:S04]  /*4d60*/  IMAD.U32 R3, RZ, RZ, UR6 ;  /* 0x00000006ff037e24 */ /* 0x000fc8000f8e00ff */
[----:B------:R-:W-:-:S04]  /*4d70*/  IMAD R0, R3, 0x8, R0 ;  /* 0x0000000803007824 */ /* 0x000fc800078e0200 */
[----:B------:R-:W-:-:S05]  /*4d80*/  VIADD R0, R0, 0x28 ;  /* 0x0000002800007836 */ /* 0x000fca0000000000 */
[----:B------:R-:W-:-:S04]  /*4d90*/  PRMT R0, RZ, 0x654, R0 ;  /* 0x00000654ff007816 */ /* 0x000fc80000000000 */
[----:B------:R0:W-:Y:S01]  /*4da0*/  SYNCS.ARRIVE.TRANS64.RED.A1T0 RZ, [R0+URZ], RZ ;  /* 0x000000ff00ff79a7 */ /* 0x0001e2000810043f */
[----:B------:R-:W-:Y:S05]  /*4db0*/  @P0 BRA `(.L_x_38) ;  /* 0x0000000000040947 */ /* 0x000fea0003800000 */
[----:B------:R-:W-:Y:S01]  /*4dc0*/  BPT.TRAP 0x1 ;  /* 0x000000040000795c */ /* 0x000fe20000300000 */
.L_x_38:
[----:B------:R-:W1:Y:S01]  /*4dd0*/  LDC R4, c[0x0][0x288] ;  /* 0x0000a200ff047b82 */ /* 0x000e620000000800 */
[--C-:B0-----:R-:W-:Y:S01]  /*4de0*/  SHF.R.U32.HI R0, RZ, 0x2, R18.reuse ;  /* 0x00000002ff007819 */ /* 0x101fe20000011612 */
[----:B------:R-:W-:Y:S01]  /*4df0*/  IMAD.SHL.U32 R89, R89, 0x40, RZ ;  /* 0x0000004059597824 */ /* 0x000fe200078e00ff */
[----:B------:R-:W-:Y:S01]  /*4e00*/  SHF.R.U32.HI R5, RZ, 0x7, R18 ;  /* 0x00000007ff057819 */ /* 0x000fe20000011612 */
[----:B------:R-:W-:Y:S01]  /*4e10*/  IMAD.SHL.U32 R7, R90, 0x100, RZ ;  /* 0x000001005a077824 */ /* 0x000fe200078e00ff */
[----:B------:R-:W-:Y:S01]  /*4e20*/  LOP3.LUT R3, R18, 0x60, RZ, 0xc0, !PT ;  /* 0x0000006012037812 */ /* 0x000fe200078ec0ff */
[----:B------:R-:W-:Y:S01]  /*4e30*/  UISETP.GT.U32.AND UP0, UPT, UR39, 0x4, UPT ;  /* 0x000000042700788c */ /* 0x000fe2000bf04070 */
[----:B------:R-:W-:Y:S01]  /*4e40*/  LOP3.LUT R6, R0, 0x7, RZ, 0xc0, !PT ;  /* 0x0000000700067812 */ /* 0x000fe200078ec0ff */
[----:B------:R-:W-:Y:S01]  /*4e50*/  IMAD.SHL.U32 R22, R18, 0x2, RZ ;  /* 0x0000000212167824 */ /* 0x000fe200078e00ff */
[----:B------:R-:W-:Y:S01]  /*4e60*/  LOP3.LUT R0, R5, 0x1, RZ, 0xc0, !PT ;  /* 0x0000000105007812 */ /* 0x000fe200078ec0ff */
[----:B------:R-:W-:Y:S01]  /*4e70*/  ULDC UR7, c[0x0][0x284] ;  /* 0x0000a10000077ab9 */ /* 0x000fe20000000800 */
[----:B------:R-:W-:Y:S01]  /*4e80*/  SHF.R.U32.HI R3, RZ, 0x1, R3 ;  /* 0x00000001ff037819 */ /* 0x000fe20000011603 */
[----:B------:R-:W-:Y:S01]  /*4e90*/  UISETP.LT.U32.AND UP0, UPT, UR40, 0x5, UP0 ;  /* 0x000000052800788c */ /* 0x000fe20008701070 */
[----:B------:R-:W-:Y:S01]  /*4ea0*/  SHF.R.S32.HI R94, RZ, 0x1f, R88 ;  /* 0x0000001fff5e7819 */ /* 0x000fe20000011458 */
[C---:B------:R-:W-:Y:S01]  /*4eb0*/  IMAD.SHL.U32 R93, R0.reuse, 0x40, RZ ;  /* 0x00000040005d7824 */ /* 0x040fe200078e00ff */
[----:B------:R-:W-:Y:S01]  /*4ec0*/  IADD3 R5, RZ, -R3, -R6 ;  /* 0x80000003ff057210 */ /* 0x000fe20007ffe806 */
[----:B------:R-:W-:Y:S01]  /*4ed0*/  UISETP.GE.U32.AND UP1, UPT, UR40, 0x5, UPT ;  /* 0x000000052800788c */ /* 0x000fe2000bf26070 */
[----:B------:R-:W-:Y:S01]  /*4ee0*/  LOP3.LUT R22, R89, 0x6, R22, 0xf8, !PT ;  /* 0x0000000659167812 */ /* 0x000fe200078ef816 */
[----:B------:R-:W-:Y:S01]  /*4ef0*/  UIMAD.WIDE.U32 UR4, UR39, -0x33333333, URZ ;  /* 0xcccccccd270478a5 */ /* 0x000fe2000f8e003f */
[----:B------:R-:W-:Y:S01]  /*4f00*/  LOP3.LUT R93, R93, 0x40, R6, 0xe2, !PT ;  /* 0x000000405d5d7812 */ /* 0x000fe200078ee206 */
[----:B------:R-:W-:Y:S01]  /*4f10*/  IMAD R6, R0, -0x40, R5 ;  /* 0xffffffc000067824 */ /* 0x000fe200078e0205 */
[----:B------:R-:W-:Y:S01]  /*4f20*/  ULDC.64 UR8, c[0x0][0x5d0] ;  /* 0x0001740000087ab9 */ /* 0x000fe20000000a00 */
[----:B------:R-:W-:Y:S01]  /*4f30*/  USEL UR6, URZ, 0x1, !UP0 ;  /* 0x000000013f067887 */ /* 0x000fe2000c000000 */
[----:B------:R-:W-:Y:S01]  /*4f40*/  LOP3.LUT R0, R18, 0x3, RZ, 0xc0, !PT ;  /* 0x0000000312007812 */ /* 0x000fe200078ec0ff */
[----:B------:R-:W-:Y:S01]  /*4f50*/  IMAD R5, R94, UR8, RZ ;  /* 0x000000085e057c24 */ /* 0x000fe2000f8e02ff */
[----:B-1----:R-:W-:Y:S01]  /*4f60*/  ISETP.GE.AND P0, PT, R89, R4, PT ;  /* 0x000000045900720c */ /* 0x002fe20003f06270 */
[----:B------:R-:W-:Y:S01]  /*4f70*/  IMAD.WIDE R12, R90, 0x100, RZ ;  /* 0x000001005a0c7825 */ /* 0x000fe200078e02ff */
[----:B------:R-:W-:Y:S01]  /*4f80*/  SHF.R.S32.HI R23, RZ, 0x1f, R22 ;  /* 0x0000001fff177819 */ /* 0x000fe20000011416 */
[----:B------:R-:W-:Y:S01]  /*4f90*/  USHF.R.U32.HI UR4, URZ, 0x2, UR5 ;  /* 0x000000023f047899 */ /* 0x000fe20008011605 */
[C---:B------:R-:W-:Y:S01]  /*4fa0*/  ISETP.GE.OR P0, PT, R7.reuse, UR7, P0 ;  /* 0x0000000707007c0c */ /* 0x040fe20008706670 */
[----:B------:R-:W-:Y:S01]  /*4fb0*/  ULOP3.LUT UR38, UR38, UR6, URZ, 0x3c, !UPT ;  /* 0x0000000626267292 */ /* 0x000fe2000f8e3c3f */
[----:B------:R-:W-:Y:S01]  /*4fc0*/  IMAD R0, R0, -0x2, R4 ;  /* 0xfffffffe00007824 */ /* 0x000fe200078e0204 */
[----:B------:R-:W-:Y:S01]  /*4fd0*/  LOP3.LUT R93, R12, R93, R3, 0xfe, !PT ;  /* 0x0000005d0c5d7212 */ /* 0x000fe200078efe03 */
[C---:B------:R-:W-:Y:S01]  /*4fe0*/  IMAD R9, R88.reuse, UR9, R5 ;  /* 0x0000000958097c24 */ /* 0x040fe2000f8e0205 */
[----:B------:R-:W-:Y:S01]  /*4ff0*/  UIMAD UR39, UR4, -0x5, UR39 ;  /* 0xfffffffb042778a4 */ /* 0x000fe2000f8e0227 */
[----:B------:R-:W-:Y:S01]  /*5000*/  IMAD.WIDE.U32 R4, R88, UR8, R22 ;  /* 0x0000000858047c25 */ /* 0x000fe2000f8e0016 */
[----:B------:R-:W-:Y:S01]  /*5010*/  @UP1 ULOP3.LUT UR38, UR38, 0x1, UR4, 0x78, !UPT ;  /* 0x0000000126261892 */ /* 0x000fe2000f8e7804 */
[----:B------:R-:W-:-:S02]  /*5020*/  IADD3 R3, -R7, UR7, R6 ;  /* 0x0000000707037c10 */ /* 0x000fc4000fffe106 */
[----:B------:R-:W-:Y:S02]  /*5030*/  IMAD.IADD R5, R5, 0x1, R9 ;  /* 0x0000000105057824 */ /* 0x000fe400078e0209 */
[----:B------:R-:W-:Y:S02]  /*5040*/  IMAD.IADD R0, R0, 0x1, -R89 ;  /* 0x0000000100007824 */ /* 0x000fe400078e0a59 */
[----:B------:R-:W-:Y:S01]  /*5050*/  IMAD.MOV.U32 R90, RZ, RZ, -0x1 ;  /* 0xffffffffff5a7424 */ /* 0x000fe200078e00ff */
[----:B------:R-:W-:Y:S06]  /*5060*/  @P0 BRA `(.L_x_39) ;  /* 0x0000004800040947 */ /* 0x000fec0003800000 */
[----:B------:R-:W0:Y:S01]  /*5070*/  LDC.64 R20, c[0x0][0x5c8] ;  /* 0x00017200ff147b82 */ /* 0x000e220000000a00 */
[----:B------:R-:W-:Y:S01]  /*5080*/  ULDC.64 UR4, c[0x0][0x5c0] ;  /* 0x0001700000047ab9 */ /* 0x000fe20000000a00 */
[----:B------:R-:W-:Y:S01]  /*5090*/  BSSY B0, `(.L_x_39) ;  /* 0x000047e000007945 */ /* 0x000fe20003800000 */
[-C--:B0-----:R-:W-:Y:S02]  /*50a0*/  IMAD R6, R13, R20.reuse, RZ ;  /* 0x000000140d067224 */ /* 0x081fe400078e02ff */
[----:B------:R-:W-:-:S04]  /*50b0*/  IMAD.WIDE.U32 R4, R93, R20, R4 ;  /* 0x000000145d047225 */ /* 0x000fc800078e0004 */
[----:B------:R-:W-:Y:S01]  /*50c0*/  IMAD R9, R93, R21, R6 ;  /* 0x000000155d097224 */ /* 0x000fe200078e0206 */
[----:B------:R-:W-:Y:S01]  /*50d0*/  IADD3 R10, P3, R4, UR4, RZ ;  /* 0x00000004040a7c10 */ /* 0x000fe2000ff7e0ff */
[C---:B------:R-:W-:Y:S01]  /*50e0*/  IMAD.SHL.U32 R7, R20.reuse, 0x80, RZ ;  /* 0x0000008014077824 */ /* 0x040fe200078e00ff */
[C---:B------:R-:W-:Y:S01]  /*50f0*/  LEA R14, P2, R20.reuse, R4, 0x3 ;  /* 0x00000004140e7211 */ /* 0x040fe200078418ff */
[----:B------:R-:W-:Y:S01]  /*5100*/  IMAD.IADD R96, R5, 0x1, R9 ;  /* 0x0000000105607824 */ /* 0x000fe200078e0209 */
[----:B------:R-:W-:Y:S02]  /*5110*/  SHF.L.U64.HI R5, R20, 0x7, R21 ;  /* 0x0000000714057819 */ /* 0x000fe40000010215 */
[----:B------:R-:W-:Y:S02]  /*5120*/  IADD3 R6, P1, P0, R4, UR4, R7 ;  /* 0x0000000404067c10 */ /* 0x000fe4000f83e007 */
[----:B------:R-:W-:Y:S02]  /*5130*/  IADD3.X R11, R96, UR5, RZ, P3, !PT ;  /* 0x00000005600b7c10 */ /* 0x000fe40009ffe4ff */
[----:B-----5:R-:W-:-:S02]  /*5140*/  FSETP.NEU.AND P3, PT, R92, RZ, PT ;  /* 0x000000ff5c00720b */ /* 0x020fc40003f6d000 */
[----:B------:R-:W-:Y:S02]  /*5150*/  LEA.HI.X R20, R20, R96, R21, 0x3, P2 ;  /* 0x0000006014147211 */ /* 0x000fe400010f1c15 */
[C---:B------:R-:W-:Y:S02]  /*5160*/  IADD3 R8, P2, R14.reuse, UR4, RZ ;  /* 0x000000040e087c10 */ /* 0x040fe4000ff5e0ff */
[----:B------:R-:W-:Y:S02]  /*5170*/  IADD3 R4, P4, P5, R14, UR4, R7 ;  /* 0x000000040e047c10 */ /* 0x000fe4000fd9e007 */
[--C-:B------:R-:W-:Y:S02]  /*5180*/  IADD3.X R7, R96, UR5, R5.reuse, P1, P0 ;  /* 0x0000000560077c10 */ /* 0x100fe40008fe0405 */
[C---:B------:R-:W-:Y:S02]  /*5190*/  IADD3.X R9, R20.reuse, UR5, RZ, P2, !PT ;  /* 0x0000000514097c10 */ /* 0x040fe400097fe4ff */
[----:B------:R-:W-:Y:S01]  /*51a0*/  IADD3.X R5, R20, UR5, R5, P4, P5 ;  /* 0x0000000514057c10 */ /* 0x000fe2000a7ea405 */
[----:B------:R-:W-:Y:S06]  /*51b0*/  @!P3 BRA `(.L_x_40) ;  /* 0x00000034009cb947 */ /* 0x000fec0003800000 */
[----:B------:R-:W0:Y:S01]  /*51c0*/  LDC.64 R20, c[0x0][0x5b0] ;  /* 0x00016c00ff147b82 */ /* 0x000e220000000a00 */
[----:B------:R-:W-:Y:S01]  /*51d0*/  ULDC.64 UR4, c[0x0][0x5b8] ;  /* 0x00016e0000047ab9 */ /* 0x000fe20000000a00 */
[----:B------:R-:W-:Y:S01]  /*51e0*/  ISETP.GE.AND P0, PT, R3, 0x1, PT ;  /* 0x000000010300780c */ /* 0x000fe20003f06270 */
[----:B------:R-:W-:Y:S01]  /*51f0*/  IMAD R89, R94, UR4, RZ ;  /* 0x000000045e597c24 */ /* 0x000fe2000f8e02ff */
[----:B------:R-:W-:Y:S01]  /*5200*/  BSSY B1, `(.L_x_41) ;  /* 0x000000e000017945 */ /* 0x000fe20003800000 */
[----:B------:R-:W-:Y:S01]  /*5210*/  IMAD.WIDE.U32 R22, R88, UR4, R22 ;  /* 0x0000000458167c25 */ /* 0x000fe2000f8e0016 */
[----:B------:R-:W-:Y:S02]  /*5220*/  ISETP.LT.OR P3, PT, R0, 0x1, !P0 ;  /* 0x000000010000780c */ /* 0x000fe40004761670 */
[----:B------:R-:W1:Y:S01]  /*5230*/  LDC.64 R14, c[0x0][0x5a8] ;  /* 0x00016a00ff0e7b82 */ /* 0x000e620000000a00 */
[----:B------:R-:W-:-:S04]  /*5240*/  IMAD R89, R88, UR5, R89 ;  /* 0x0000000558597c24 */ /* 0x000fc8000f8e0259 */
[----:B------:R-:W-:Y:S02]  /*5250*/  IMAD.IADD R23, R23, 0x1, R89 ;  /* 0x0000000117177824 */ /* 0x000fe400078e0259 */
[-C--:B0-----:R-:W-:Y:S02]  /*5260*/  IMAD R94, R13, R20.reuse, RZ ;  /* 0x000000140d5e7224 */ /* 0x081fe400078e02ff */
[----:B------:R-:W-:-:S04]  /*5270*/  IMAD.WIDE.U32 R88, R93, R20, R22 ;  /* 0x000000145d587225 */ /* 0x000fc800078e0016 */
[----:B------:R-:W-:Y:S01]  /*5280*/  IMAD R94, R93, R21, R94 ;  /* 0x000000155d5e7224 */ /* 0x000fe200078e025e */
[----:B-1----:R-:W-:-:S04]  /*5290*/  IADD3 R88, P1, R88, R14, RZ ;  /* 0x0000000e58587210 */ /* 0x002fc80007f3e0ff */
[--C-:B------:R-:W-:Y:S02]  /*52a0*/  IADD3.X R89, R15, R89, R94.reuse, P1, !PT ;  /* 0x000000590f597210 */ /* 0x100fe40000ffe45e */
[----:B------:R-:W-:Y:S01]  /*52b0*/  PRMT R94, RZ, 0x7610, R94 ;  /* 0x00007610ff5e7816 */ /* 0x000fe2000000005e */
[----:B------:R-:W-:Y:S06]  /*52c0*/  @P3 BRA `(.L_x_42) ;  /* 0x0000000000043947 */ /* 0x000fec0003800000 */
[----:B------:R0:W5:Y:S02]  /*52d0*/  LDG.E.U8 R94, desc[UR36][R88.64] ;  /* 0x00000024585e7981 */ /* 0x000164000c1e1100 */
.L_x_42:
[----:B------:R-:W-:Y:S05]  /*52e0*/  BSYNC B1 ;  /* 0x0000000000017941 */ /* 0x000fea0003800000 */
.L_x_41:
[----:B-----5:R-:W-:Y:S01]  /*52f0*/  LOP3.LUT R94, R94, 0xff, RZ, 0xc0, !PT ;  /* 0x000000ff5e5e7812 */ /* 0x020fe200078ec0ff */
[----:B------:R-:W-:Y:S01]  /*5300*/  BSSY B1, `(.L_x_43) ;  /* 0x000000b000017945 */ /* 0x000fe20003800000 */
[----:B------:R-:W-:Y:S02]  /*5310*/  ISETP.LT.OR P2, PT, R0, 0x2, !P0 ;  /* 0x000000020000780c */ /* 0x000fe40004741670 */
[----:B------:R-:W-:-:S05]  /*5320*/  F2FP.F16.E5M2.UNPACK_B R94, R94 ;  /* 0x0000005eff5e723e */ /* 0x000fca00020004ff */
[----:B------:R-:W-:-:S05]  /*5330*/  HADD2.F32 R95, -RZ, R94.H0_H0 ;  /* 0x2000005eff5f7230 */ /* 0x000fca0000004100 */
[----:B------:R-:W-:-:S04]  /*5340*/  FMUL R95, R95, R92 ;  /* 0x0000005c5f5f7220 */ /* 0x000fc80000400000 */
[----:B------:R-:W-:Y:S01]  /*5350*/  FFMA R95, R56, R91, R95 ;  /* 0x0000005b385f7223 */ /* 0x000fe2000000005f */
[----:B------:R-:W-:-:S04]  /*5360*/  PRMT R56, RZ, 0x7610, R56 ;  /* 0x00007610ff387816 */ /* 0x000fc80000000038 */
[----:B------:R-:W-:-:S05]  /*5370*/  F2FP.SATFINITE.E5M2.F32.PACK_AB_MERGE_C R95, RZ, R95, RZ ;  /* 0x0000005fff5f723e */ /* 0x000fca00048060ff */
[----:B------:R1:W-:Y:S01]  /*5380*/  @!P3 STG.E.U8 desc[UR36][R10.64], R95 ;  /* 0x0000005f0a00b986 */ /* 0x0003e2000c101124 */
[----:B------:R-:W-:Y:S05]  /*5390*/  @P2 BRA `(.L_x_44) ;  /* 0x0000000000042947 */ /* 0x000fea0003800000 */
[----:B------:R2:W5:Y:S02]  /*53a0*/  LDG.E.U8 R56, desc[UR36][R88.64+0x1] ;  /* 0x0000012458387981 */ /* 0x000564000c1e1100 */
.L_x_44:
[----:B------:R-:W-:Y:S05]  /*53b0*/  BSYNC B1 ;  /* 0x0000000000017941 */ /* 0x000fea0003800000 */
.L_x_43:
[----:B-----5:R-:W-:Y:S01]  /*53c0*/  LOP3.LUT R56, R56, 0xff, RZ, 0xc0, !PT ;  /* 0x000000ff38387812 */ /* 0x020fe200078ec0ff */
[----:B------:R-:W-:Y:S01]  /*53d0*/  BSSY B1, `(.L_x_45) ;  /* 0x0000013000017945 */ /* 0x000fe20003800000 */
[----:B------:R-:W-:Y:S02]  /*53e0*/  IADD3 R97, P1, R93, 0x8, RZ ;  /* 0x000000085d617810 */ /* 0x000fe40007f3e0ff */
[----:B------:R-:W-:-:S03]  /*53f0*/  F2FP.F16.E5M2.UNPACK_B R56, R56 ;  /* 0x00000038ff38723e */ /* 0x000fc600020004ff */
[----:B------:R-:W-:Y:S01]  /*5400*/  IMAD.X R99, RZ, RZ, R13, P1 ;  /* 0x000000ffff637224 */ /* 0x000fe200008e060d */
[----:B------:R-:W-:Y:S01]  /*5410*/  ISETP.GE.AND P1, PT, R3, 0x9, PT ;  /* 0x000000090300780c */ /* 0x000fe20003f26270 */
[----:B-1----:R-:W-:Y:S02]  /*5420*/  HADD2.F32 R95, -RZ, R56.H0_H0 ;  /* 0x20000038ff5f7230 */ /* 0x002fe40000004100 */
[----:B------:R-:W-:Y:S01]  /*5430*/  IMAD R96, R99, R20, RZ ;  /* 0x0000001463607224 */ /* 0x000fe200078e02ff */
[----:B------:R-:W-:Y:S02]  /*5440*/  ISETP.LT.OR P4, PT, R0, 0x1, !P1 ;  /* 0x000000010000780c */ /* 0x000fe40004f81670 */
[----:B------:R-:W-:Y:S01]  /*5450*/  FMUL R56, R95, R92 ;  /* 0x0000005c5f387220 */ /* 0x000fe20000400000 */
[----:B------:R-:W-:-:S04]  /*5460*/  IMAD.WIDE.U32 R94, R97, R20, R22 ;  /* 0x00000014615e7225 */ /* 0x000fc800078e0016 */
[----:B------:R-:W-:Y:S01]  /*5470*/  FFMA R57, R57, R91, R56 ;  /* 0x0000005b39397223 */ /* 0x000fe20000000038 */
[----:B------:R-:W-:Y:S01]  /*5480*/  IMAD R96, R97, R21, R96 ;  /* 0x0000001561607224 */ /* 0x000fe200078e0260 */
[----:B------:R-:W-:Y:S02]  /*5490*/  IADD3 R56, P3, R94, R14, RZ ;  /* 0x0000000e5e387210 */ /* 0x000fe40007f7e0ff */
[----:B------:R-:W-:Y:S02]  /*54a0*/  PRMT R94, RZ, 0x7610, R94 ;  /* 0x00007610ff5e7816 */ /* 0x000fe4000000005e */
[----:B------:R-:W-:Y:S02]  /*54b0*/  F2FP.SATFINITE.E5M2.F32.PACK_AB_MERGE_C R97, RZ, R57, RZ ;  /* 0x00000039ff61723e */ /* 0x000fe400048060ff */
[----:B------:R-:W-:-:S03]  /*54c0*/  IADD3.X R57, R15, R95, R96, P3, !PT ;  /* 0x0000005f0f397210 */ /* 0x000fc60001ffe460 */
[----:B------:R1:W-:Y:S01]  /*54d0*/  @!P2 STG.E.U8 desc[UR36][R10.64+0x1], R97 ;  /* 0x000001610a00a986 */ /* 0x0003e2000c101124 */
[----:B------:R-:W-:Y:S05]  /*54e0*/  @P4 BRA `(.L_x_46) ;  /* 0x0000000000044947 */ /* 0x000fea0003800000 */
[----:B------:R3:W5:Y:S02]  /*54f0*/  LDG.E.U8 R94, desc[UR36][R56.64] ;  /* 0x00000024385e7981 */ /* 0x000764000c1e1100 */
.L_x_46:
[----:B------:R-:W-:Y:S05]  /*5500*/  BSYNC B1 ;  /* 0x0000000000017941 */ /* 0x000fea0003800000 */
.L_x_45:
        /* <DEDUP_REMOVED lines=12> */
.L_x_48:
[----:B------:R-:W-:Y:S05]  /*55d0*/  BSYNC B1 ;  /* 0x0000000000017941 */ /* 0x000fea0003800000 */
.L_x_47:
[----:B-----5:R-:W-:Y:S01]  /*55e0*/  LOP3.LUT R58, R58, 0xff, RZ, 0xc0, !PT ;  /* 0x000000ff3a3a7812 */ /* 0x020fe200078ec0ff */
[----:B------:R-:W-:Y:S01]  /*55f0*/  BSSY B1, `(.L_x_49) ;  /* 0x000000b000017945 */ /* 0x000fe20003800000 */
[----:B------:R-:W-:Y:S02]  /*5600*/  ISETP.LT.OR P3, PT, R0, 0x9, !P0 ;  /* 0x000000090000780c */ /* 0x000fe40004761670 */
[----:B------:R-:W-:-:S05]  /*5610*/  F2FP.F16.E5M2.UNPACK_B R58, R58 ;  /* 0x0000003aff3a723e */ /* 0x000fca00020004ff */
[----:B----4-:R-:W-:-:S05]  /*5620*/  HADD2.F32 R95, -RZ, R58.H0_H0 ;  /* 0x2000003aff5f7230 */ /* 0x010fca0000004100 */
[----:B------:R-:W-:-:S04]  /*5630*/  FMUL R58, R95, R92 ;  /* 0x0000005c5f3a7220 */ /* 0x000fc80000400000 */
[----:B------:R-:W-:-:S05]  /*5640*/  FFMA R58, R59, R91, R58 ;  /* 0x0000005b3b3a7223 */ /* 0x000fca000000003a */
[----:B------:R-:W-:Y:S02]  /*5650*/  F2FP.SATFINITE.E5M2.F32.PACK_AB_MERGE_C R59, RZ, R58, RZ ;  /* 0x0000003aff3b723e */ /* 0x000fe400048060ff */
[----:B------:R-:W-:-:S03]  /*5660*/  PRMT R58, RZ, 0x7610, R58 ;  /* 0x00007610ff3a7816 */ /* 0x000fc6000000003a */
[----:B------:R4:W-:Y:S01]  /*5670*/  @!P2 STG.E.U8 desc[UR36][R8.64+0x1], R59 ;  /* 0x0000013b0800a986 */ /* 0x0009e2000c101124 */
[----:B------:R-:W-:Y:S05]  /*5680*/  @P3 BRA `(.L_x_50) ;  /* 0x0000000000043947 */ /* 0x000fea0003800000 */
[----:B------:R0:W5:Y:S02]  /*5690*/  LDG.E.U8 R58, desc[UR36][R88.64+0x8] ;  /* 0x00000824583a7981 */ /* 0x000164000c1e1100 */
.L_x_50:
[----:B------:R-:W-:Y:S05]  /*56a0*/  BSYNC B1 ;  /* 0x0000000000017941 */ /* 0x000fea0003800000 */
.L_x_49:
[----:B-----5:R-:W-:Y:S01]  /*56b0*/  LOP3.LUT R58, R58, 0xff, RZ, 0xc0, !PT ;  /* 0x000000ff3a3a7812 */ /* 0x020fe200078ec0ff */
[----:B------:R-:W-:Y:S01]  /*56c0*/  BSSY B1, `(.L_x_51) ;  /* 0x000000b000017945 */ /* 0x000fe20003800000 */
[----:B------:R-:W-:Y:S02]  /*56d0*/  ISETP.LT.OR P2, PT, R0, 0xa, !P0 ;  /* 0x0000000a0000780c */ /* 0x000fe40004741670 */
[----:B------:R-:W-:-:S05]  /*56e0*/  F2FP.F16.E5M2.UNPACK_B R58, R58 ;  /* 0x0000003aff3a723e */ /* 0x000fca00020004ff */
[----:B----4-:R-:W-:Y:S01]  /*56f0*/  HADD2.F32 R59, -RZ, R58.H0_H0 ;  /* 0x2000003aff3b7230 */ /* 0x010fe20000004100 */
[----:B------:R-:W-:-:S04]  /*5700*/  PRMT R58, RZ, 0x7610, R58 ;  /* 0x00007610ff3a7816 */ /* 0x000fc8000000003a */
[----:B------:R-:W-:-:S04]  /*5710*/  FMUL R59, R59, R92 ;  /* 0x0000005c3b3b7220 */ /* 0x000fc80000400000 */
[----:B------:R-:W-:-:S05]  /*5720*/  FFMA R59, R60, R91, R59 ;  /* 0x0000005b3c3b7223 */ /* 0x000fca000000003b */
[----:B------:R-:W-:-:S05]  /*5730*/  F2FP.SATFINITE.E5M2.F32.PACK_AB_MERGE_C R59, RZ, R59, RZ ;  /* 0x0000003bff3b723e */ /* 0x000fca00048060ff */
[----:B------:R4:W-:Y:S01]  /*5740*/  @!P3 STG.E.U8 desc[UR36][R10.64+0x8], R59 ;  /* 0x0000083b0a00b986 */ /* 0x0009e2000c101124 */
[----:B------:R-:W-:Y:S05]  /*5750*/  @P2 BRA `(.L_x_52) ;  /* 0x0000000000042947 */ /* 0x000fea0003800000 */
[----:B------:R0:W5:Y:S02]  /*5760*/  LDG.E.U8 R58, desc[UR36][R88.64+0x9] ;  /* 0x00000924583a7981 */ /* 0x000164000c1e1100 */
.L_x_52:
[----:B------:R-:W-:Y:S05]  /*5770*/  BSYNC B1 ;  /* 0x0000000000017941 */ /* 0x000fea0003800000 */
.L_x_51:
        /* <DEDUP_REMOVED lines=12> */
.L_x_54:
[----:B------:R-:W-:Y:S05]  /*5840*/  BSYNC B1 ;  /* 0x0000000000017941 */ /* 0x000fea0003800000 */
.L_x_53:
        /* <DEDUP_REMOVED lines=12> */
.L_x_56:
[----:B------:R-:W-:Y:S05]  /*5910*/  BSYNC B1 ;  /* 0x0000000000017941 */ /* 0x000fea0003800000 */
.L_x_55:
        /* <DEDUP_REMOVED lines=12> */
.L_x_58:
[----:B------:R-:W-:Y:S05]  /*59e0*/  BSYNC B1 ;  /* 0x0000000000017941 */ /* 0x000fea0003800000 */
.L_x_57:
        /* <DEDUP_REMOVED lines=12> */
.L_x_60:
[----:B------:R-:W-:Y:S05]  /*5ab0*/  BSYNC B1 ;  /* 0x0000000000017941 */ /* 0x000fea0003800000 */
.L_x_59:
        /* <DEDUP_REMOVED lines=12> */
.L_x_62:
[----:B------:R-:W-:Y:S05]  /*5b80*/  BSYNC B1 ;  /* 0x0000000000017941 */ /* 0x000fea0003800000 */
.L_x_61:
        /* <DEDUP_REMOVED lines=12> */
.L_x_64:
[----:B------:R-:W-:Y:S05]  /*5c50*/  BSYNC B1 ;  /* 0x0000000000017941 */ /* 0x000fea0003800000 */
.L_x_63:
        /* <DEDUP_REMOVED lines=12> */
.L_x_66:
[----:B------:R-:W-:Y:S05]  /*5d20*/  BSYNC B1 ;  /* 0x0000000000017941 */ /* 0x000fea0003800000 */
.L_x_65:
        /* <DEDUP_REMOVED lines=12> */
.L_x_68:
[----:B------:R-:W-:Y:S05]  /*5df0*/  BSYNC B1 ;  /* 0x0000000000017941 */ /* 0x000fea0003800000 */
.L_x_67:
        /* <DEDUP_REMOVED lines=12> */
.L_x_70:
[----:B------:R-:W-:Y:S05]  /*5ec0*/  BSYNC B1 ;  /* 0x0000000000017941 */ /* 0x000fea0003800000 */
.L_x_69:
        /* <DEDUP_REMOVED lines=12> */
.L_x_72:
[----:B------:R-:W-:Y:S05]  /*5f90*/  BSYNC B1 ;  /* 0x0000000000017941 */ /* 0x000fea0003800000 */
.L_x_71:
        /* <DEDUP_REMOVED lines=12> */
.L_x_74:
[----:B------:R-:W-:Y:S05]  /*6060*/  BSYNC B1 ;  /* 0x0000000000017941 */ /* 0x000fea0003800000 */
.L_x_73:
        /* <DEDUP_REMOVED lines=12> */
.L_x_76:
[----:B------:R-:W-:Y:S05]  /*6130*/  BSYNC B1 ;  /* 0x0000000000017941 */ /* 0x000fea0003800000 */
.L_x_75:
        /* <DEDUP_REMOVED lines=12> */
.L_x_78:
[----:B------:R-:W-:Y:S05]  /*6200*/  BSYNC B1 ;  /* 0x0000000000017941 */ /* 0x000fea0003800000 */
.L_x_77:
        /* <DEDUP_REMOVED lines=12> */
.L_x_80:
[----:B------:R-:W-:Y:S05]  /*62d0*/  BSYNC B1 ;  /* 0x0000000000017941 */ /* 0x000fea0003800000 */
.L_x_79:
        /* <DEDUP_REMOVED lines=12> */
.L_x_82:
[----:B------:R-:W-:Y:S05]  /*63a0*/  BSYNC B1 ;  /* 0x0000000000017941 */ /* 0x000fea0003800000 */
.L_x_81:
        /* <DEDUP_REMOVED lines=12> */
.L_x_84:
[----:B------:R-:W-:Y:S05]  /*6470*/  BSYNC B1 ;  /* 0x0000000000017941 */ /* 0x000fea0003800000 */
.L_x_83:
        /* <DEDUP_REMOVED lines=12> */
.L_x_86:
[----:B------:R-:W-:Y:S05]  /*6540*/  BSYNC B1 ;  /* 0x0000000000017941 */ /* 0x000fea0003800000 */
.L_x_85:
        /* <DEDUP_REMOVED lines=12> */
.L_x_88:
[----:B------:R-:W-:Y:S05]  /*6610*/  BSYNC B1 ;  /* 0x0000000000017941 */ /* 0x000fea0003800000 */
.L_x_87:
        /* <DEDUP_REMOVED lines=12> */
.L_x_90:
[----:B------:R-:W-:Y:S05]  /*66e0*/  BSYNC B1 ;  /* 0x0000000000017941 */ /* 0x000fea0003800000 */
.L_x_89:
        /* <DEDUP_REMOVED lines=12> */
.L_x_92:
[----:B------:R-:W-:Y:S05]  /*67b0*/  BSYNC B1 ;  /* 0x0000000000017941 */ /* 0x000fea0003800000 */
.L_x_91:
        /* <DEDUP_REMOVED lines=12> */
.L_x_94:
[----:B------:R-:W-:Y:S05]  /*6880*/  BSYNC B1 ;  /* 0x0000000000017941 */ /* 0x000fea0003800000 */
.L_x_93:
        /* <DEDUP_REMOVED lines=12> */
.L_x_96:
[----:B------:R-:W-:Y:S05]  /*6950*/  BSYNC B1 ;  /* 0x0000000000017941 */ /* 0x000fea0003800000 */
.L_x_95:
        /* <DEDUP_REMOVED lines=12> */
.L_x_98:
[----:B------:R-:W-:Y:S05]  /*6a20*/  BSYNC B1 ;  /* 0x0000000000017941 */ /* 0x000fea0003800000 */
.L_x_97:
        /* <DEDUP_REMOVED lines=12> */
.L_x_100:
[----:B------:R-:W-:Y:S05]  /*6af0*/  BSYNC B1 ;  /* 0x0000000000017941 */ /* 0x000fea0003800000 */
.L_x_99:
        /* <DEDUP_REMOVED lines=12> */
.L_x_102:
[----:B------:R-:W-:Y:S05]  /*6bc0*/  BSYNC B1 ;  /* 0x0000000000017941 */ /* 0x000fea0003800000 */
.L_x_101:
[----:B-----5:R-:W-:Y:S01]  /*6bd0*/  LOP3.LUT R58, R58, 0xff, RZ, 0xc0, !PT ;  /* 0x000000ff3a3a7812 */ /* 0x020fe200078ec0ff */
[----:B------:R-:W-:Y:S01]  /*6be0*/  BSSY B1, `(.L_x_103) ;  /* 0x000000b000017945 */ /* 0x000fe20003800000 */
[----:B------:R-:W-:Y:S02]  /*6bf0*/  ISETP.LT.OR P1, PT, R0, 0x3a, !P1 ;  /* 0x0000003a0000780c */ /* 0x000fe40004f21670 */
[----:B------:R-:W-:Y:S02]  /*6c00*/  F2FP.F16.E5M2.UNPACK_B R58, R58 ;  /* 0x0000003aff3a723e */ /* 0x000fe400020004ff */
[----:B-1--4-:R-:W-:-:S03]  /*6c10*/  PRMT R10, RZ, 0x7610, R10 ;  /* 0x00007610ff0a7816 */ /* 0x012fc6000000000a */
[----:B------:R-:W-:-:S05]  /*6c20*/  HADD2.F32 R11, -RZ, R58.H0_H0 ;  /* 0x2000003aff0b7230 */ /* 0x000fca0000004100 */
[----:B------:R-:W-:-:S04]  /*6c30*/  FMUL R11, R11, R92 ;  /* 0x0000005c0b0b7220 */ /* 0x000fc80000400000 */
[----:B------:R-:W-:-:S05]  /*6c40*/  FFMA R11, R86, R91, R11 ;  /* 0x0000005b560b7223 */ /* 0x000fca000000000b */
[----:B------:R-:W-:-:S05]  /*6c50*/  F2FP.SATFINITE.E5M2.F32.PACK_AB_MERGE_C R11, RZ, R11, RZ ;  /* 0x0000000bff0b723e */ /* 0x000fca00048060ff */
[----:B------:R1:W-:Y:S01]  /*6c60*/  @!P2 STG.E.U8 desc[UR36][R8.64+0x38], R11 ;  /* 0x0000380b0800a986 */ /* 0x0003e2000c101124 */
[----:B------:R-:W-:Y:S05]  /*6c70*/  @P1 BRA `(.L_x_104) ;  /* 0x0000000000041947 */ /* 0x000fea0003800000 */
[----:B------:R4:W5:Y:S02]  /*6c80*/  LDG.E.U8 R10, desc[UR36][R56.64+0x39] ;  /* 0x00003924380a7981 */ /* 0x000964000c1e1100 */
.L_x_104:
[----:B------:R-:W-:Y:S05]  /*6c90*/  BSYNC B1 ;  /* 0x0000000000017941 */ /* 0x000fea0003800000 */
.L_x_103:
[----:B-----5:R-:W-:Y:S01]  /*6ca0*/  LOP3.LUT R10, R10, 0xff, RZ, 0xc0, !PT ;  /* 0x000000ff0a0a7812 */ /* 0x020fe200078ec0ff */
[----:B------:R-:W-:Y:S01]  /*6cb0*/  BSSY B1, `(.L_x_105) ;  /* 0x0000013000017945 */ /* 0x000fe20003800000 */
[----:B0--34-:R-:W-:Y:S02]  /*6cc0*/  IADD3 R57, P0, R93, 0x80, RZ ;  /* 0x000000805d397810 */ /* 0x019fe40007f1e0ff */
        /* <DEDUP_REMOVED lines=10> */
[----:B------:R-:W-:-:S03]  /*6d70*/  IADD3 R10, P2, R10, R14, RZ ;  /* 0x0000000e0a0a7210 */ /* 0x000fc60007f5e0ff */
[----:B------:R-:W-:Y:S02]  /*6d80*/  F2FP.SATFINITE.E5M2.F32.PACK_AB_MERGE_C R57, RZ, R56, RZ ;  /* 0x00000038ff39723e */ /* 0x000fe400048060ff */
[----:B------:R-:W-:Y:S02]  /*6d90*/  IADD3.X R11, R15, R11, R58, P2, !PT ;  /* 0x0000000b0f0b7210 */ /* 0x000fe400017fe43a */
[----:B------:R-:W-:Y:S01]  /*6da0*/  PRMT R56, RZ, 0x7610, R56 ;  /* 0x00007610ff387816 */ /* 0x000fe20000000038 */
[----:B------:R0:W-:Y:S01]  /*6db0*/  @!P1 STG.E.U8 desc[UR36][R8.64+0x39], R57 ;  /* 0x0000393908009986 */ /* 0x0001e2000c101124 */
[----:B------:R-:W-:Y:S05]  /*6dc0*/  @P3 BRA `(.L_x_106) ;  /* 0x0000000000043947 */ /* 0x000fea0003800000 */
[----:B------:R1:W5:Y:S02]  /*6dd0*/  LDG.E.U8 R56, desc[UR36][R10.64] ;  /* 0x000000240a387981 */ /* 0x000364000c1e1100 */
.L_x_106:
[----:B------:R-:W-:Y:S05]  /*6de0*/  BSYNC B1 ;  /* 0x0000000000017941 */ /* 0x000fea0003800000 */
.L_x_105:
[----:B-----5:R-:W-:Y:S01]  /*6df0*/  LOP3.LUT R56, R56, 0xff, RZ, 0xc0, !PT ;  /* 0x000000ff38387812 */ /* 0x020fe200078ec0ff */
[----:B------:R-:W-:Y:S01]  /*6e00*/  BSSY B1, `(.L_x_107) ;  /* 0x000000b000017945 */ /* 0x000fe20003800000 */
[----:B------:R-:W-:Y:S02]  /*6e10*/  ISETP.LT.OR P2, PT, R0, 0x2, !P0 ;  /* 0x000000020000780c */ /* 0x000fe40004741670 */
[----:B------:R-:W-:Y:S02]  /*6e20*/  F2FP.F16.E5M2.UNPACK_B R56, R56 ;  /* 0x00000038ff38723e */ /* 0x000fe400020004ff */
[----:B0-----:R-:W-:-:S03]  /*6e30*/  PRMT R8, RZ, 0x7610, R8 ;  /* 0x00007610ff087816 */ /* 0x001fc60000000008 */
[----:B------:R-:W-:-:S05]  /*6e40*/  HADD2.F32 R9, -RZ, R56.H0_H0 ;  /* 0x20000038ff097230 */ /* 0x000fca0000004100 */
[----:B------:R-:W-:-:S04]  /*6e50*/  FMUL R9, R9, R92 ;  /* 0x0000005c09097220 */ /* 0x000fc80000400000 */
[----:B------:R-:W-:-:S05]  /*6e60*/  FFMA R9, R24, R91, R9 ;  /* 0x0000005b18097223 */ /* 0x000fca0000000009 */
[----:B------:R-:W-:-:S05]  /*6e70*/  F2FP.SATFINITE.E5M2.F32.PACK_AB_MERGE_C R9, RZ, R9, RZ ;  /* 0x00000009ff09723e */ /* 0x000fca00048060ff */
[----:B------:R0:W-:Y:S01]  /*6e80*/  @!P3 STG.E.U8 desc[UR36][R6.64], R9 ;  /* 0x000000090600b986 */ /* 0x0001e2000c101124 */
[----:B------:R-:W-:Y:S05]  /*6e90*/  @P2 BRA `(.L_x_108) ;  /* 0x0000000000042947 */ /* 0x000fea0003800000 */
[----:B------:R3:W5:Y:S02]  /*6ea0*/  LDG.E.U8 R8, desc[UR36][R10.64+0x1] ;  /* 0x000001240a087981 */ /* 0x000764000c1e1100 */
.L_x_108:
[----:B------:R-:W-:Y:S05]  /*6eb0*/  BSYNC B1 ;  /* 0x0000000000017941 */ /* 0x000fea0003800000 */
.L_x_107:
[----:B-----5:R-:W-:Y:S01]  /*6ec0*/  LOP3.LUT R8, R8, 0xff, RZ, 0xc0, !PT ;  /* 0x000000ff08087812 */ /* 0x020fe200078ec0ff */
[----:B------:R-:W-:Y:S01]  /*6ed0*/  BSSY B1, `(.L_x_109) ;  /* 0x0000013000017945 */ /* 0x000fe20003800000 */
[----:B------:R-:W-:Y:S02]  /*6ee0*/  IADD3 R93, P1, R93, 0x88, RZ ;  /* 0x000000885d5d7810 */ /* 0x000fe40007f3e0ff */
[----:B------:R-:W-:-:S03]  /*6ef0*/  F2FP.F16.E5M2.UNPACK_B R8, R8 ;  /* 0x00000008ff08723e */ /* 0x000fc600020004ff */
[----:B------:R-:W-:Y:S01]  /*6f00*/  IMAD.X R13, RZ, RZ, R13, P1 ;  /* 0x000000ffff0d7224 */ /* 0x000fe200008e060d */
[----:B------:R-:W-:Y:S01]  /*6f10*/  ISETP.GE.AND P1, PT, R3, 0x89, PT ;  /* 0x000000890300780c */ /* 0x000fe20003f26270 */
[----:B0-----:R-:W-:Y:S01]  /*6f20*/  HADD2.F32 R9, -RZ, R8.H0_H0 ;  /* 0x20000008ff097230 */ /* 0x001fe20000004100 */
[----:B------:R-:W-:Y:S01]  /*6f30*/  PRMT R3, RZ, 0x7610, R3 ;  /* 0x00007610ff037816 */ /* 0x000fe20000000003 */
[-C--:B------:R-:W-:Y:S01]  /*6f40*/  IMAD R12, R13, R20.reuse, RZ ;  /* 0x000000140d0c7224 */ /* 0x080fe200078e02ff */
[----:B------:R-:W-:Y:S01]  /*6f50*/  ISETP.LT.OR P4, PT, R0, 0x1, !P1 ;  /* 0x000000010000780c */ /* 0x000fe20004f81670 */
[----:B------:R-:W-:-:S04]  /*6f60*/  IMAD.WIDE.U32 R22, R93, R20, R22 ;  /* 0x000000145d167225 */ /* 0x000fc800078e0016 */
[----:B------:R-:W-:Y:S01]  /*6f70*/  FMUL R8, R9, R92 ;  /* 0x0000005c09087220 */ /* 0x000fe20000400000 */
[----:B------:R-:W-:-:S03]  /*6f80*/  IMAD R12, R93, R21, R12 ;  /* 0x000000155d0c7224 */ /* 0x000fc600078e020c */
[----:B------:R-:W-:-:S01]  /*6f90*/  FFMA R8, R25, R91, R8 ;  /* 0x0000005b19087223 */ /* 0x000fc20000000008 */
[----:B------:R-:W-:-:S04]  /*6fa0*/  IADD3 R14, P3, R22, R14, RZ ;  /* 0x0000000e160e7210 */ /* 0x000fc80007f7e0ff */
[----:B------:R-:W-:Y:S02]  /*6fb0*/  F2FP.SATFINITE.E5M2.F32.PACK_AB_MERGE_C R9, RZ, R8, RZ ;  /* 0x00000008ff09723e */ /* 0x000fe400048060ff */
[----:B------:R-:W-:-:S03]  /*6fc0*/  IADD3.X R15, R15, R23, R12, P3, !PT ;  /* 0x000000170f0f7210 */ /* 0x000fc60001ffe40c */
[----:B------:R0:W-:Y:S01]  /*6fd0*/  @!P2 STG.E.U8 desc[UR36][R6.64+0x1], R9 ;  /* 0x000001090600a986 */ /* 0x0001e2000c101124 */
[----:B------:R-:W-:Y:S05]  /*6fe0*/  @P4 BRA `(.L_x_110) ;  /* 0x0000000000044947 */ /* 0x000fea0003800000 */
[----:B------:R4:W5:Y:S02]  /*6ff0*/  LDG.E.U8 R3, desc[UR36][R14.64] ;  /* 0x000000240e037981 */ /* 0x000964000c1e1100 */
.L_x_110:
[----:B------:R-:W-:Y:S05]  /*7000*/  BSYNC B1 ;  /* 0x0000000000017941 */ /* 0x000fea0003800000 */
.L_x_109:
[----:B-----5:R-:W-:Y:S01]  /*7010*/  LOP3.LUT R3, R3, 0xff, RZ, 0xc0, !PT ;  /* 0x000000ff03037812 */ /* 0x020fe200078ec0ff */
[----:B------:R-:W-:Y:S01]  /*7020*/  BSSY B1, `(.L_x_111) ;  /* 0x000000b000017945 */ /* 0x000fe20003800000 */
[----:B------:R-:W-:Y:S02]  /*7030*/  ISETP.LT.OR P2, PT, R0, 0x2, !P1 ;  /* 0x000000020000780c */ /* 0x000fe40004f41670 */
[----:B------:R-:W-:-:S05]  /*7040*/  F2FP.F16.E5M2.UNPACK_B R3, R3 ;  /* 0x00000003ff03723e */ /* 0x000fca00020004ff */
[----:B------:R-:W-:-:S05]  /*7050*/  HADD2.F32 R3, -RZ, R3.H0_H0 ;  /* 0x20000003ff037230 */ /* 0x000fca0000004100 */
[----:B------:R-:W-:-:S04]  /*7060*/  FMUL R3, R3, R92 ;  /* 0x0000005c03037220 */ /* 0x000fc80000400000 */
[----:B------:R-:W-:-:S05]  /*7070*/  FFMA R3, R26, R91, R3 ;  /* 0x0000005b1a037223 */ /* 0x000fca0000000003 */
[----:B0-----:R-:W-:Y:S02]  /*7080*/  F2FP.SATFINITE.E5M2.F32.PACK_AB_MERGE_C R9, RZ, R3, RZ ;  /* 0x00000003ff09723e */ /* 0x001fe400048060ff */
[----:B------:R-:W-:-:S03]  /*7090*/  PRMT R3, RZ, 0x7610, R3 ;  /* 0x00007610ff037816 */ /* 0x000fc60000000003 */
[----:B------:R0:W-:Y:S01]  /*70a0*/  @!P4 STG.E.U8 desc[UR36][R4.64], R9 ;  /* 0x000000090400c986 */ /* 0x0001e2000c101124 */
[----:B------:R-:W-:Y:S05]  /*70b0*/  @P2 BRA `(.L_x_112) ;  /* 0x0000000000042947 */ /* 0x000fea0003800000 */
[----:B------:R0:W5:Y:S02]  /*70c0*/  LDG.E.U8 R3, desc[UR36][R14.64+0x1] ;  /* 0x000001240e037981 */ /* 0x000164000c1e1100 */
.L_x_112:
[----:B------:R-:W-:Y:S05]  /*70d0*/  BSYNC B1 ;  /* 0x0000000000017941 */ /* 0x000fea0003800000 */
.L_x_111:
[----:B-----5:R-:W-:Y:S01]  /*70e0*/  LOP3.LUT R3, R3, 0xff, RZ, 0xc0, !PT ;  /* 0x000000ff03037812 */ /* 0x020fe200078ec0ff */
[----:B------:R-:W-:Y:S01]  /*70f0*/  BSSY B1, `(.L_x_113) ;  /* 0x000000b000017945 */ /* 0x000fe20003800000 */
[----:B------:R-:W-:Y:S02]  /*7100*/  ISETP.LT.OR P3, PT, R0, 0x9, !P0 ;  /* 0x000000090000780c */ /* 0x000fe40004761670 */
[----:B------:R-:W-:-:S05]  /*7110*/  F2FP.F16.E5M2.UNPACK_B R3, R3 ;  /* 0x00000003ff03723e */ /* 0x000fca00020004ff */
[----:B------:R-:W-:-:S05]  /*7120*/  HADD2.F32 R3, -RZ, R3.H0_H0 ;  /* 0x20000003ff037230 */ /* 0x000fca0000004100 */
[----:B------:R-:W-:Y:S01]  /*7130*/  FMUL R8, R3, R92 ;  /* 0x0000005c03087220 */ /* 0x000fe20000400000 */
[----:B------:R-:W-:-:S03]  /*7140*/  PRMT R3, RZ, 0x7610, R3 ;  /* 0x00007610ff037816 */ /* 0x000fc60000000003 */
[----:B------:R-:W-:-:S05]  /*7150*/  FFMA R8, R27, R91, R8 ;  /* 0x0000005b1b087223 */ /* 0x000fca0000000008 */
[----:B0-----:R-:W-:-:S05]  /*7160*/  F2FP.SATFINITE.E5M2.F32.PACK_AB_MERGE_C R9, RZ, R8, RZ ;  /* 0x00000008ff09723e */ /* 0x001fca00048060ff */
[----:B------:R0:W-:Y:S01]  /*7170*/  @!P2 STG.E.U8 desc[UR36][R4.64+0x1], R9 ;  /* 0x000001090400a986 */ /* 0x0001e2000c101124 */
[----:B------:R-:W-:Y:S05]  /*7180*/  @P3 BRA `(.L_x_114) ;  /* 0x0000000000043947 */ /* 0x000fea0003800000 */
[----:B------:R0:W5:Y:S02]  /*7190*/  LDG.E.U8 R3, desc[UR36][R10.64+0x8] ;  /* 0x000008240a037981 */ /* 0x000164000c1e1100 */
.L_x_114:
[----:B------:R-:W-:Y:S05]  /*71a0*/  BSYNC B1 ;  /* 0x0000000000017941 */ /* 0x000fea0003800000 */
.L_x_113:
        /* <DEDUP_REMOVED lines=12> */
.L_x_116:
[----:B------:R-:W-:Y:S05]  /*7270*/  BSYNC B1 ;  /* 0x0000000000017941 */ /* 0x000fea0003800000 */
.L_x_115:
        /* <DEDUP_REMOVED lines=12> */
.L_x_118:
[----:B------:R-:W-:Y:S05]  /*7340*/  BSYNC B1 ;  /* 0x0000000000017941 */ /* 0x000fea0003800000 */
.L_x_117:
        /* <DEDUP_REMOVED lines=12> */
.L_x_120:
[----:B------:R-:W-:Y:S05]  /*7410*/  BSYNC B1 ;  /* 0x0000000000017941 */ /* 0x000fea0003800000 */
.L_x_119:
        /* <DEDUP_REMOVED lines=12> */
.L_x_122:
[----:B------:R-:W-:Y:S05]  /*74e0*/  BSYNC B1 ;  /* 0x0000000000017941 */ /* 0x000fea0003800000 */
.L_x_121:
        /* <DEDUP_REMOVED lines=12> */
.L_x_124:
[----:B------:R-:W-:Y:S05]  /*75b0*/  BSYNC B1 ;  /* 0x0000000000017941 */ /* 0x000fea0003800000 */
.L_x_123:
        /* <DEDUP_REMOVED lines=12> */
.L_x_126:
[----:B------:R-:W-:Y:S05]  /*7680*/  BSYNC B1 ;  /* 0x0000000000017941 */ /* 0x000fea0003800000 */
.L_x_125:
        /* <DEDUP_REMOVED lines=12> */
.L_x_128:
[----:B------:R-:W-:Y:S05]  /*7750*/  BSYNC B1 ;  /* 0x0000000000017941 */ /* 0x000fea0003800000 */
.L_x_127:
        /* <DEDUP_REMOVED lines=12> */
.L_x_130:
[----:B------:R-:W-:Y:S05]  /*7820*/  BSYNC B1 ;  /* 0x0000000000017941 */ /* 0x000fea0003800000 */
.L_x_129:
        /* <DEDUP_REMOVED lines=12> */
.L_x_132:
[----:B------:R-:W-:Y:S05]  /*78f0*/  BSYNC B1 ;  /* 0x0000000000017941 */ /* 0x000fea0003800000 */
.L_x_131:
        /* <DEDUP_REMOVED lines=12> */
.L_x_134:
[----:B------:R-:W-:Y:S05]  /*79c0*/  BSYNC B1 ;  /* 0x0000000000017941 */ /* 0x000fea0003800000 */
.L_x_133:
        /* <DEDUP_REMOVED lines=12> */
.L_x_136:
[----:B------:R-:W-:Y:S05]  /*7a90*/  BSYNC B1 ;  /* 0x0000000000017941 */ /* 0x000fea0003800000 */
.L_x_135:
        /* <DEDUP_REMOVED lines=12> */
.L_x_138:
[----:B------:R-:W-:Y:S05]  /*7b60*/  BSYNC B1 ;  /* 0x0000000000017941 */ /* 0x000fea0003800000 */
.L_x_137:
        /* <DEDUP_REMOVED lines=12> */
.L_x_140:
[----:B------:R-:W-:Y:S05]  /*7c30*/  BSYNC B1 ;  /* 0x0000000000017941 */ /* 0x000fea0003800000 */
.L_x_139:
        /* <DEDUP_REMOVED lines=12> */
.L_x_142:
[----:B------:R-:W-:Y:S05]  /*7d00*/  BSYNC B1 ;  /* 0x0000000000017941 */ /* 0x000fea0003800000 */
.L_x_141:
        /* <DEDUP_REMOVED lines=12> */
.L_x_144:
[----:B------:R-:W-:Y:S05]  /*7dd0*/  BSYNC B1 ;  /* 0x0000000000017941 */ /* 0x000fea0003800000 */
.L_x_143:
        /* <DEDUP_REMOVED lines=12> */
.L_x_146:
[----:B------:R-:W-:Y:S05]  /*7ea0*/  BSYNC B1 ;  /* 0x0000000000017941 */ /* 0x000fea0003800000 */
.L_x_145:
        /* <DEDUP_REMOVED lines=12> */
.L_x_148:
[----:B------:R-:W-:Y:S05]  /*7f70*/  BSYNC B1 ;  /* 0x0000000000017941 */ /* 0x000fea0003800000 */
.L_x_147:
        /* <DEDUP_REMOVED lines=12> */
.L_x_150:
[----:B------:R-:W-:Y:S05]  /*8040*/  BSYNC B1 ;  /* 0x0000000000017941 */ /* 0x000fea0003800000 */
.L_x_149:
        /* <DEDUP_REMOVED lines=12> */
.L_x_152:
[----:B------:R-:W-:Y:S05]  /*8110*/  BSYNC B1 ;  /* 0x0000000000017941 */ /* 0x000fea0003800000 */
.L_x_151:
        /* <DEDUP_REMOVED lines=12> */
.L_x_154:
[----:B------:R-:W-:Y:S05]  /*81e0*/  BSYNC B1 ;  /* 0x0000000000017941 */ /* 0x000fea0003800000 */
.L_x_153:
        /* <DEDUP_REMOVED lines=12> */
.L_x_156:
[----:B------:R-:W-:Y:S05]  /*82b0*/  BSYNC B1 ;  /* 0x0000000000017941 */ /* 0x000fea0003800000 */
.L_x_155:
        /* <DEDUP_REMOVED lines=12> */
.L_x_158:
[----:B------:R-:W-:Y:S05]  /*8380*/  BSYNC B1 ;  /* 0x0000000000017941 */ /* 0x000fea0003800000 */
.L_x_157:
        /* <DEDUP_REMOVED lines=12> */
.L_x_160:
[----:B------:R-:W-:Y:S05]  /*8450*/  BSYNC B1 ;  /* 0x0000000000017941 */ /* 0x000fea0003800000 */
.L_x_159:
        /* <DEDUP_REMOVED lines=12> */
.L_x_162:
[----:B------:R-:W-:Y:S05]  /*8520*/  BSYNC B1 ;  /* 0x0000000000017941 */ /* 0x000fea0003800000 */
.L_x_161:
        /* <DEDUP_REMOVED lines=12> */
.L_x_164:
[----:B------:R-:W-:Y:S05]  /*85f0*/  BSYNC B1 ;  /* 0x0000000000017941 */ /* 0x000fea0003800000 */
.L_x_163:
        /* <DEDUP_REMOVED lines=12> */
.L_x_166:
[----:B------:R-:W-:Y:S05]  /*86c0*/  BSYNC B1 ;  /* 0x0000000000017941 */ /* 0x000fea0003800000 */
.L_x_165:
[----:B-----5:R-:W-:Y:S01]  /*86d0*/  LOP3.LUT R3, R3, 0xff, RZ, 0xc0, !PT ;  /* 0x000000ff03037812 */ /* 0x020fe200078ec0ff */
[----:B------:R-:W-:Y:S01]  /*86e0*/  BSSY B1, `(.L_x_167) ;  /* 0x000000b000017945 */ /* 0x000fe20003800000 */
[----:B------:R-:W-:Y:S02]  /*86f0*/  ISETP.LT.OR P1, PT, R0, 0x3a, !P1 ;  /* 0x0000003a0000780c */ /* 0x000fe40004f21670 */
[----:B------:R-:W-:Y:S02]  /*8700*/  F2FP.F16.E5M2.UNPACK_B R3, R3 ;  /* 0x00000003ff03723e */ /* 0x000fe400020004ff */
[----:B------:R-:W-:-:S03]  /*8710*/  PRMT R0, RZ, 0x7610, R0 ;  /* 0x00007610ff007816 */ /* 0x000fc60000000000 */
[----:B------:R-:W-:-:S05]  /*8720*/  HADD2.F32 R3, -RZ, R3.H0_H0 ;  /* 0x20000003ff037230 */ /* 0x000fca0000004100 */
[----:B------:R-:W-:-:S04]  /*8730*/  FMUL R3, R3, R92 ;  /* 0x0000005c03037220 */ /* 0x000fc80000400000 */
[----:B------:R-:W-:-:S05]  /*8740*/  FFMA R3, R54, R91, R3 ;  /* 0x0000005b36037223 */ /* 0x000fca0000000003 */
[----:B------:R-:W-:-:S05]  /*8750*/  F2FP.SATFINITE.E5M2.F32.PACK_AB_MERGE_C R3, RZ, R3, RZ ;  /* 0x00000003ff03723e */ /* 0x000fca00048060ff */
[----:B------:R0:W-:Y:S01]  /*8760*/  @!P2 STG.E.U8 desc[UR36][R4.64+0x38], R3 ;  /* 0x000038030400a986 */ /* 0x0001e2000c101124 */
[----:B------:R-:W-:Y:S05]  /*8770*/  @P1 BRA `(.L_x_168) ;  /* 0x0000000000041947 */ /* 0x000fea0003800000 */
[----:B------:R0:W5:Y:S02]  /*8780*/  LDG.E.U8 R0, desc[UR36][R14.64+0x39] ;  /* 0x000039240e007981 */ /* 0x000164000c1e1100 */
.L_x_168:
[----:B------:R-:W-:Y:S05]  /*8790*/  BSYNC B1 ;  /* 0x0000000000017941 */ /* 0x000fea0003800000 */
.L_x_167:
[----:B------:R-:W-:Y:S05]  /*87a0*/  @P1 BRA `(.L_x_169) ;  /* 0x0000001000301947 */ /* 0x000fea0003800000 */
[----:B-----5:R-:W-:-:S04]  /*87b0*/  LOP3.LUT R0, R0, 0xff, RZ, 0xc0, !PT ;  /* 0x000000ff00007812 */ /* 0x020fc800078ec0ff */
[----:B------:R-:W-:-:S05]  /*87c0*/  F2FP.F16.E5M2.UNPACK_B R0, R0 ;  /* 0x00000000ff00723e */ /* 0x000fca00020004ff */
[----:B0-----:R-:W-:-:S05]  /*87d0*/  HADD2.F32 R3, -RZ, R0.H0_H0 ;  /* 0x20000000ff037230 */ /* 0x001fca0000004100 */
[----:B------:R-:W-:-:S04]  /*87e0*/  FMUL R0, R3, R92 ;  /* 0x0000005c03007220 */ /* 0x000fc80000400000 */
[----:B------:R-:W-:-:S05]  /*87f0*/  FFMA R0, R55, R91, R0 ;  /* 0x0000005b37007223 */ /* 0x000fca0000000000 */
[----:B------:R-:W-:-:S05]  /*8800*/  F2FP.SATFINITE.E5M2.F32.PACK_AB_MERGE_C R3, RZ, R0, RZ ;  /* 0x00000000ff03723e */ /* 0x000fca00048060ff */
[----:B------:R0:W-:Y:S01]  /*8810*/  STG.E.U8 desc[UR36][R4.64+0x39], R3 ;  /* 0x0000390304007986 */ /* 0x0001e2000c101124 */
[----:B------:R-:W-:Y:S05]  /*8820*/  BRA `(.L_x_169) ;  /* 0x0000001000107947 */ /* 0x000fea0003800000 */
.L_x_40:
[C---:B------:R-:W-:Y:S01]  /*8830*/  ISETP.GE.AND P2, PT, R3.reuse, 0x1, PT ;  /* 0x000000010300780c */ /* 0x040fe20003f46270 */
[-C--:B------:R-:W-:Y:S01]  /*8840*/  FMUL R56, R56, R91.reuse ;  /* 0x0000005b38387220 */ /* 0x080fe20000400000 */
[----:B------:R-:W-:Y:S01]  /*8850*/  ISETP.GE.AND P1, PT, R3, 0x9, PT ;  /* 0x000000090300780c */ /* 0x000fe20003f26270 */
[-C--:B------:R-:W-:Y:S01]  /*8860*/  FMUL R57, R57, R91.reuse ;  /* 0x0000005b39397220 */ /* 0x080fe20000400000 */
[----:B------:R-:W-:Y:S01]  /*8870*/  ISETP.LT.OR P0, PT, R0, 0x1, !P2 ;  /* 0x000000010000780c */ /* 0x000fe20005701670 */
[-C--:B------:R-:W-:Y:S01]  /*8880*/  FMUL R58, R58, R91.reuse ;  /* 0x0000005b3a3a7220 */ /* 0x080fe20000400000 */
[----:B------:R-:W-:Y:S01]  /*8890*/  F2FP.SATFINITE.E5M2.F32.PACK_AB_MERGE_C R13, RZ, R56, RZ ;  /* 0x00000038ff0d723e */ /* 0x000fe200048060ff */
[-C--:B------:R-:W-:Y:S01]  /*88a0*/  FMUL R59, R59, R91.reuse ;  /* 0x0000005b3b3b7220 */ /* 0x080fe20000400000 */
[----:B------:R-:W-:Y:S01]  /*88b0*/  ISETP.LT.OR P3, PT, R0, 0x2, !P2 ;  /* 0x000000020000780c */ /* 0x000fe20005761670 */
[-C--:B------:R-:W-:Y:S01]  /*88c0*/  FMUL R60, R60, R91.reuse ;  /* 0x0000005b3c3c7220 */ /* 0x080fe20000400000 */
[C---:B------:R-:W-:Y:S01]  /*88d0*/  ISETP.LT.OR P4, PT, R0.reuse, 0x1, !P1 ;  /* 0x000000010000780c */ /* 0x040fe20004f81670 */
[-C--:B------:R-:W-:Y:S01]  /*88e0*/  FMUL R61, R61, R91.reuse ;  /* 0x0000005b3d3d7220 */ /* 0x080fe20000400000 */
[----:B------:R-:W-:Y:S01]  /*88f0*/  ISETP.LT.OR P5, PT, R0, 0x2, !P1 ;  /* 0x000000020000780c */ /* 0x000fe20004fa1670 */
[----:B------:R-:W-:Y:S01]  /*8900*/  FMUL R62, R62, R91 ;  /* 0x0000005b3e3e7220 */ /* 0x000fe20000400000 */
[----:B------:R-:W-:Y:S01]  /*8910*/  F2FP.SATFINITE.E5M2.F32.PACK_AB_MERGE_C R57, RZ, R57, RZ ;  /* 0x00000039ff39723e */ /* 0x000fe200048060ff */
[-C--:B------:R-:W-:Y:S01]  /*8920*/  FMUL R63, R63, R91.reuse ;  /* 0x0000005b3f3f7220 */ /* 0x080fe20000400000 */
[----:B------:R-:W-:Y:S01]  /*8930*/  F2FP.SATFINITE.E5M2.F32.PACK_AB_MERGE_C R15, RZ, R58, RZ ;  /* 0x0000003aff0f723e */ /* 0x000fe200048060ff */
[----:B------:R0:W-:Y:S01]  /*8940*/  @!P0 STG.E.U8 desc[UR36][R10.64], R13 ;  /* 0x0000000d0a008986 */ /* 0x0001e2000c101124 */
[----:B------:R-:W-:Y:S01]  /*8950*/  ISETP.LT.OR P0, PT, R0, 0x9, !P2 ;  /* 0x000000090000780c */ /* 0x000fe20005701670 */
[----:B------:R-:W-:Y:S01]  /*8960*/  FMUL R64, R64, R91 ;  /* 0x0000005b40407220 */ /* 0x000fe20000400000 */
[----:B------:R-:W-:Y:S01]  /*8970*/  F2FP.SATFINITE.E5M2.F32.PACK_AB_MERGE_C R59, RZ, R59, RZ ;  /* 0x0000003bff3b723e */ /* 0x000fe200048060ff */
[----:B------:R-:W-:Y:S01]  /*8980*/  @!P3 STG.E.U8 desc[UR36][R10.64+0x1], R57 ;  /* 0x000001390a00b986 */ /* 0x000fe2000c101124 */
[----:B------:R-:W-:Y:S01]  /*8990*/  F2FP.SATFINITE.E5M2.F32.PACK_AB_MERGE_C R21, RZ, R60, RZ ;  /* 0x0000003cff15723e */ /* 0x000fe200048060ff */
[-C--:B------:R-:W-:Y:S01]  /*89a0*/  FMUL R65, R65, R91.reuse ;  /* 0x0000005b41417220 */ /* 0x080fe20000400000 */
[C---:B------:R-:W-:Y:S01]  /*89b0*/  ISETP.LT.OR P3, PT, R0.reuse, 0xa, !P2 ;  /* 0x0000000a0000780c */ /* 0x040fe20005761670 */
[----:B------:R1:W-:Y:S01]  /*89c0*/  @!P4 STG.E.U8 desc[UR36][R8.64], R15 ;  /* 0x0000000f0800c986 */ /* 0x0003e2000c101124 */
[----:B------:R-:W-:Y:S01]  /*89d0*/  ISETP.LT.OR P4, PT, R0, 0x9, !P1 ;  /* 0x000000090000780c */ /* 0x000fe20004f81670 */
[----:B------:R-:W-:Y:S01]  /*89e0*/  FMUL R66, R66, R91 ;  /* 0x0000005b42427220 */ /* 0x000fe20000400000 */
[----:B------:R-:W-:Y:S01]  /*89f0*/  F2FP.SATFINITE.E5M2.F32.PACK_AB_MERGE_C R61, RZ, R61, RZ ;  /* 0x0000003dff3d723e */ /* 0x000fe200048060ff */
[----:B------:R-:W-:Y:S01]  /*8a00*/  @!P5 STG.E.U8 desc[UR36][R8.64+0x1], R59 ;  /* 0x0000013b0800d986 */ /* 0x000fe2000c101124 */
[C---:B------:R-:W-:Y:S01]  /*8a10*/  ISETP.LT.OR P5, PT, R0.reuse, 0xa, !P1 ;  /* 0x0000000a0000780c */ /* 0x040fe20004fa1670 */
[-C--:B------:R-:W-:Y:S01]  /*8a20*/  FMUL R67, R67, R91.reuse ;  /* 0x0000005b43437220 */ /* 0x080fe20000400000 */
[----:B0-----:R-:W-:Y:S01]  /*8a30*/  F2FP.SATFINITE.E5M2.F32.PACK_AB_MERGE_C R13, RZ, R62, RZ ;  /* 0x0000003eff0d723e */ /* 0x001fe200048060ff */
[----:B------:R0:W-:Y:S01]  /*8a40*/  @!P0 STG.E.U8 desc[UR36][R10.64+0x8], R21 ;  /* 0x000008150a008986 */ /* 0x0001e2000c101124 */
[----:B------:R-:W-:Y:S01]  /*8a50*/  ISETP.LT.OR P0, PT, R0, 0x11, !P2 ;  /* 0x000000110000780c */ /* 0x000fe20005701670 */
[----:B------:R-:W-:Y:S01]  /*8a60*/  FMUL R68, R68, R91 ;  /* 0x0000005b44447220 */ /* 0x000fe20000400000 */
[----:B------:R-:W-:Y:S01]  /*8a70*/  F2FP.SATFINITE.E5M2.F32.PACK_AB_MERGE_C R63, RZ, R63, RZ ;  /* 0x0000003fff3f723e */ /* 0x000fe200048060ff */
[----:B------:R-:W-:Y:S01]  /*8a80*/  @!P3 STG.E.U8 desc[UR36][R10.64+0x9], R61 ;  /* 0x0000093d0a00b986 */ /* 0x000fe2000c101124 */
[----:B-1----:R-:W-:Y:S01]  /*8a90*/  F2FP.SATFINITE.E5M2.F32.PACK_AB_MERGE_C R15, RZ, R64, RZ ;  /* 0x00000040ff0f723e */ /* 0x002fe200048060ff */
        /* <DEDUP_REMOVED lines=8> */
[----:B------:R-:W-:Y:S01]  /*8b20*/  FMUL R71, R71, R91 ;  /* 0x0000005b47477220 */ /* 0x000fe20000400000 */
[----:B------:R-:W-:Y:S01]  /*8b30*/  F2FP.SATFINITE.E5M2.F32.PACK_AB_MERGE_C R67, RZ, R67, RZ ;  /* 0x00000043ff43723e */ /* 0x000fe200048060ff */
[----:B------:R2:W-:Y:S01]  /*8b40*/  @!P0 STG.E.U8 desc[UR36][R10.64+0x10], R15 ;  /* 0x0000100f0a008986 */ /* 0x0005e2000c101124 */
[----:B------:R-:W-:Y:S01]  /*8b50*/  ISETP.LT.OR P0, PT, R0, 0x19, !P2 ;  /* 0x000000190000780c */ /* 0x000fe20005701670 */
[-C--:B------:R-:W-:Y:S01]  /*8b60*/  FMUL R72, R72, R91.reuse ;  /* 0x0000005b48487220 */ /* 0x080fe20000400000 */
[----:B0-----:R-:W-:Y:S01]  /*8b70*/  F2FP.SATFINITE.E5M2.F32.PACK_AB_MERGE_C R21, RZ, R68, RZ ;  /* 0x00000044ff15723e */ /* 0x001fe200048060ff */
[----:B------:R-:W-:Y:S01]  /*8b80*/  @!P3 STG.E.U8 desc[UR36][R10.64+0x11], R65 ;  /* 0x000011410a00b986 */ /* 0x000fe2000c101124 */
[----:B-1----:R-:W-:Y:S01]  /*8b90*/  F2FP.SATFINITE.E5M2.F32.PACK_AB_MERGE_C R13, RZ, R66, RZ ;  /* 0x00000042ff0d723e */ /* 0x002fe200048060ff */
[-C--:B------:R-:W-:Y:S01]  /*8ba0*/  FMUL R73, R73, R91.reuse ;  /* 0x0000005b49497220 */ /* 0x080fe20000400000 */
[----:B------:R-:W-:Y:S01]  /*8bb0*/  ISETP.LT.OR P3, PT, R0, 0x1a, !P2 ;  /* 0x0000001a0000780c */ /* 0x000fe20005761670 */
[----:B------:R-:W-:Y:S01]  /*8bc0*/  FMUL R74, R74, R91 ;  /* 0x0000005b4a4a7220 */ /* 0x000fe20000400000 */
[----:B------:R-:W-:Y:S01]  /*8bd0*/  F2FP.SATFINITE.E5M2.F32.PACK_AB_MERGE_C R69, RZ, R69, RZ ;  /* 0x00000045ff45723e */ /* 0x000fe200048060ff */
[----:B------:R0:W-:Y:S01]  /*8be0*/  @!P4 STG.E.U8 desc[UR36][R8.64+0x10], R13 ;  /* 0x0000100d0800c986 */ /* 0x0001e2000c101124 */
[C---:B------:R-:W-:Y:S01]  /*8bf0*/  ISETP.LT.OR P4, PT, R0.reuse, 0x19, !P1 ;  /* 0x000000190000780c */ /* 0x040fe20004f81670 */
[----:B------:R-:W-:Y:S01]  /*8c00*/  FMUL R75, R75, R91 ;  /* 0x0000005b4b4b7220 */ /* 0x000fe20000400000 */
[----:B------:R-:W-:Y:S01]  /*8c10*/  F2FP.SATFINITE.E5M2.F32.PACK_AB_MERGE_C R71, RZ, R71, RZ ;  /* 0x00000047ff47723e */ /* 0x000fe200048060ff */
[----:B------:R-:W-:Y:S01]  /*8c20*/  @!P5 STG.E.U8 desc[UR36][R8.64+0x11], R67 ;  /* 0x000011430800d986 */ /* 0x000fe2000c101124 */
[----:B------:R-:W-:Y:S01]  /*8c30*/  ISETP.LT.OR P5, PT, R0, 0x1a, !P1 ;  /* 0x0000001a0000780c */ /* 0x000fe20004fa1670 */
[-C--:B------:R-:W-:Y:S01]  /*8c40*/  FMUL R76, R76, R91.reuse ;  /* 0x0000005b4c4c7220 */ /* 0x080fe20000400000 */
[----:B--2---:R-:W-:Y:S01]  /*8c50*/  F2FP.SATFINITE.E5M2.F32.PACK_AB_MERGE_C R15, RZ, R72, RZ ;  /* 0x00000048ff0f723e */ /* 0x004fe200048060ff */
[----:B------:R1:W-:Y:S01]  /*8c60*/  @!P0 STG.E.U8 desc[UR36][R10.64+0x18], R21 ;  /* 0x000018150a008986 */ /* 0x0003e2000c101124 */
[----:B------:R-:W-:Y:S01]  /*8c70*/  ISETP.LT.OR P0, PT, R0, 0x21, !P2 ;  /* 0x000000210000780c */ /* 0x000fe20005701670 */
[----:B------:R-:W-:Y:S01]  /*8c80*/  FMUL R77, R77, R91 ;  /* 0x0000005b4d4d7220 */ /* 0x000fe20000400000 */
[----:B------:R-:W-:Y:S01]  /*8c90*/  F2FP.SATFINITE.E5M2.F32.PACK_AB_MERGE_C R73, RZ, R73, RZ ;  /* 0x00000049ff49723e */ /* 0x000fe200048060ff */
[----:B------:R-:W-:Y:S01]  /*8ca0*/  @!P3 STG.E.U8 desc[UR36][R10.64+0x19], R69 ;  /* 0x000019450a00b986 */ /* 0x000fe2000c101124 */
[----:B0-----:R-:W-:Y:S01]  /*8cb0*/  F2FP.SATFINITE.E5M2.F32.PACK_AB_MERGE_C R13, RZ, R70, RZ ;  /* 0x00000046ff0d723e */ /* 0x001fe200048060ff */
[-C--:B------:R-:W-:Y:S01]  /*8cc0*/  FMUL R78, R78, R91.reuse ;  /* 0x0000005b4e4e7220 */ /* 0x080fe20000400000 */
[C---:B------:R-:W-:Y:S01]  /*8cd0*/  ISETP.LT.OR P3, PT, R0.reuse, 0x22, !P2 ;  /* 0x000000220000780c */ /* 0x040fe20005761670 */
[----:B------:R-:W-:Y:S01]  /*8ce0*/  FMUL R79, R79, R91 ;  /* 0x0000005b4f4f7220 */ /* 0x000fe20000400000 */
[----:B------:R-:W-:Y:S01]  /*8cf0*/  F2FP.SATFINITE.E5M2.F32.PACK_AB_MERGE_C R75, RZ, R75, RZ ;  /* 0x0000004bff4b723e */ /* 0x000fe200048060ff */
[----:B------:R0:W-:Y:S01]  /*8d00*/  @!P4 STG.E.U8 desc[UR36][R8.64+0x18], R13 ;  /* 0x0000180d0800c986 */ /* 0x0001e2000c101124 */
[----:B------:R-:W-:Y:S01]  /*8d10*/  ISETP.LT.OR P4, PT, R0, 0x21, !P1 ;  /* 0x000000210000780c */ /* 0x000fe20004f81670 */
[-C--:B------:R-:W-:Y:S01]  /*8d20*/  FMUL R80, R80, R91.reuse ;  /* 0x0000005b50507220 */ /* 0x080fe20000400000 */
[----:B-1----:R-:W-:Y:S01]  /*8d30*/  F2FP.SATFINITE.E5M2.F32.PACK_AB_MERGE_C R21, RZ, R76, RZ ;  /* 0x0000004cff15723e */ /* 0x002fe200048060ff */
[----:B------:R-:W-:Y:S01]  /*8d40*/  @!P5 STG.E.U8 desc[UR36][R8.64+0x19], R71 ;  /* 0x000019470800d986 */ /* 0x000fe2000c101124 */
[C---:B------:R-:W-:Y:S01]  /*8d50*/  ISETP.LT.OR P5, PT, R0.reuse, 0x22, !P1 ;  /* 0x000000220000780c */ /* 0x040fe20004fa1670 */
[----:B------:R-:W-:Y:S01]  /*8d60*/  FMUL R81, R81, R91 ;  /* 0x0000005b51517220 */ /* 0x000fe20000400000 */
[----:B------:R-:W-:Y:S01]  /*8d70*/  F2FP.SATFINITE.E5M2.F32.PACK_AB_MERGE_C R77, RZ, R77, RZ ;  /* 0x0000004dff4d723e */ /* 0x000fe200048060ff */
[----:B------:R1:W-:Y:S01]  /*8d80*/  @!P0 STG.E.U8 desc[UR36][R10.64+0x20], R15 ;  /* 0x0000200f0a008986 */ /* 0x0003e2000c101124 */
[----:B------:R-:W-:Y:S01]  /*8d90*/  ISETP.LT.OR P0, PT, R0, 0x29, !P2 ;  /* 0x000000290000780c */ /* 0x000fe20005701670 */
[----:B------:R-:W-:Y:S01]  /*8da0*/  FMUL R83, R83, R91 ;  /* 0x0000005b53537220 */ /* 0x000fe20000400000 */
[----:B------:R-:W-:Y:S01]  /*8db0*/  F2FP.SATFINITE.E5M2.F32.PACK_AB_MERGE_C R79, RZ, R79, RZ ;  /* 0x0000004fff4f723e */ /* 0x000fe200048060ff */
[----:B------:R-:W-:Y:S01]  /*8dc0*/  @!P3 STG.E.U8 desc[UR36][R10.64+0x21], R73 ;  /* 0x000021490a00b986 */ /* 0x000fe2000c101124 */
[----:B0-----:R-:W-:Y:S01]  /*8dd0*/  F2FP.SATFINITE.E5M2.F32.PACK_AB_MERGE_C R13, RZ, R74, RZ ;  /* 0x0000004aff0d723e */ /* 0x001fe200048060ff */
[-C--:B------:R-:W-:Y:S01]  /*8de0*/  FMUL R82, R82, R91.reuse ;  /* 0x0000005b52527220 */ /* 0x080fe20000400000 */
[----:B------:R-:W-:Y:S01]  /*8df0*/  ISETP.LT.OR P3, PT, R0, 0x2a, !P1 ;  /* 0x0000002a0000780c */ /* 0x000fe20004f61670 */
[----:B------:R-:W-:Y:S01]  /*8e00*/  FMUL R84, R84, R91 ;  /* 0x0000005b54547220 */ /* 0x000fe20000400000 */
[----:B------:R-:W-:Y:S01]  /*8e10*/  F2FP.SATFINITE.E5M2.F32.PACK_AB_MERGE_C R81, RZ, R81, RZ ;  /* 0x00000051ff51723e */ /* 0x000fe200048060ff */
[----:B------:R0:W-:Y:S01]  /*8e20*/  @!P4 STG.E.U8 desc[UR36][R8.64+0x20], R13 ;  /* 0x0000200d0800c986 */ /* 0x0001e2000c101124 */
[C---:B------:R-:W-:Y:S01]  /*8e30*/  ISETP.LT.OR P4, PT, R0.reuse, 0x2a, !P2 ;  /* 0x0000002a0000780c */ /* 0x040fe20005781670 */
[-C--:B------:R-:W-:Y:S01]  /*8e40*/  FMUL R85, R85, R91.reuse ;  /* 0x0000005b55557220 */ /* 0x080fe20000400000 */
[----:B-1----:R-:W-:Y:S01]  /*8e50*/  F2FP.SATFINITE.E5M2.F32.PACK_AB_MERGE_C R15, RZ, R80, RZ ;  /* 0x00000050ff0f723e */ /* 0x002fe200048060ff */
[----:B------:R-:W-:Y:S01]  /*8e60*/  @!P5 STG.E.U8 desc[UR36][R8.64+0x21], R75 ;  /* 0x0000214b0800d986 */ /* 0x000fe2000c101124 */
[----:B------:R-:W-:Y:S01]  /*8e70*/  ISETP.LT.OR P5, PT, R0, 0x29, !P1 ;  /* 0x000000290000780c */ /* 0x000fe20004fa1670 */
[----:B------:R-:W-:Y:S01]  /*8e80*/  FMUL R86, R86, R91 ;  /* 0x0000005b56567220 */ /* 0x000fe20000400000 */
[----:B------:R-:W-:Y:S01]  /*8e90*/  F2FP.SATFINITE.E5M2.F32.PACK_AB_MERGE_C R83, RZ, R83, RZ ;  /* 0x00000053ff53723e */ /* 0x000fe200048060ff */
[----:B------:R1:W-:Y:S01]  /*8ea0*/  @!P0 STG.E.U8 desc[UR36][R10.64+0x28], R21 ;  /* 0x000028150a008986 */ /* 0x0003e2000c101124 */
[----:B------:R-:W-:Y:S01]  /*8eb0*/  ISETP.LT.OR P0, PT, R0, 0x31, !P2 ;  /* 0x000000310000780c */ /* 0x000fe20005701670 */
[----:B------:R-:W-:Y:S01]  /*8ec0*/  FMUL R87, R87, R91 ;  /* 0x0000005b57577220 */ /* 0x000fe20000400000 */
[----:B------:R-:W-:Y:S01]  /*8ed0*/  F2FP.SATFINITE.E5M2.F32.PACK_AB_MERGE_C R85, RZ, R85, RZ ;  /* 0x00000055ff55723e */ /* 0x000fe200048060ff */
[-C--:B------:R-:W-:Y:S01]  /*8ee0*/  FMUL R24, R24, R91.reuse ;  /* 0x0000005b18187220 */ /* 0x080fe20000400000 */
[----:B0-----:R-:W-:Y:S01]  /*8ef0*/  F2FP.SATFINITE.E5M2.F32.PACK_AB_MERGE_C R13, RZ, R78, RZ ;  /* 0x0000004eff0d723e */ /* 0x001fe200048060ff */
[----:B------:R-:W-:Y:S01]  /*8f00*/  @!P4 STG.E.U8 desc[UR36][R10.64+0x29], R77 ;  /* 0x0000294d0a00c986 */ /* 0x000fe2000c101124 */
        /* <DEDUP_REMOVED lines=9> */
[-C--:B------:R-:W-:Y:S01]  /*8fa0*/  FMUL R27, R27, R91.reuse ;  /* 0x0000005b1b1b7220 */ /* 0x080fe20000400000 */
[C---:B------:R-:W-:Y:S01]  /*8fb0*/  ISETP.LT.OR P2, PT, R0.reuse, 0x3a, !P2 ;  /* 0x0000003a0000780c */ /* 0x040fe20005741670 */
[----:B------:R1:W-:Y:S01]  /*8fc0*/  @!P0 STG.E.U8 desc[UR36][R10.64+0x30], R15 ;  /* 0x0000300f0a008986 */ /* 0x0003e2000c101124 */
[----:B------:R-:W-:Y:S01]  /*8fd0*/  ISETP.LT.OR P0, PT, R0, 0x32, !P1 ;  /* 0x000000320000780c */ /* 0x000fe20004f01670 */
[----:B------:R-:W-:Y:S01]  /*8fe0*/  FMUL R28, R28, R91 ;  /* 0x0000005b1c1c7220 */ /* 0x000fe20000400000 */
[----:B------:R-:W-:Y:S01]  /*8ff0*/  F2FP.SATFINITE.E5M2.F32.PACK_AB_MERGE_C R25, RZ, R25, RZ ;  /* 0x00000019ff19723e */ /* 0x000fe200048060ff */
[----:B------:R-:W-:Y:S01]  /*9000*/  @!P4 STG.E.U8 desc[UR36][R10.64+0x31], R81 ;  /* 0x000031510a00c986 */ /* 0x000fe2000c101124 */
[----:B0-----:R-:W-:Y:S01]  /*9010*/  F2FP.SATFINITE.E5M2.F32.PACK_AB_MERGE_C R13, RZ, R82, RZ ;  /* 0x00000052ff0d723e */ /* 0x001fe200048060ff */
[----:B------:R-:W-:Y:S01]  /*9020*/  FMUL R29, R29, R91 ;  /* 0x0000005b1d1d7220 */ /* 0x000fe20000400000 */
[----:B------:R-:W-:Y:S01]  /*9030*/  F2FP.SATFINITE.E5M2.F32.PACK_AB_MERGE_C R27, RZ, R27, RZ ;  /* 0x0000001bff1b723e */ /* 0x000fe200048060ff */
[-C--:B------:R-:W-:Y:S01]  /*9040*/  FMUL R30, R30, R91.reuse ;  /* 0x0000005b1e1e7220 */ /* 0x080fe20000400000 */
[----:B------:R-:W-:Y:S01]  /*9050*/  FMUL R31, R31, R91 ;  /* 0x0000005b1f1f7220 */ /* 0x000fe20000400000 */
[----:B------:R0:W-:Y:S01]  /*9060*/  @!P5 STG.E.U8 desc[UR36][R8.64+0x30], R13 ;  /* 0x0000300d0800d986 */ /* 0x0001e2000c101124 */
[----:B------:R-:W-:Y:S01]  /*9070*/  F2FP.SATFINITE.E5M2.F32.PACK_AB_MERGE_C R29, RZ, R29, RZ ;  /* 0x0000001dff1d723e */ /* 0x000fe200048060ff */
[-C--:B------:R-:W-:Y:S01]  /*9080*/  FMUL R32, R32, R91.reuse ;  /* 0x0000005b20207220 */ /* 0x080fe20000400000 */
[----:B-1----:R-:W-:Y:S01]  /*9090*/  F2FP.SATFINITE.E5M2.F32.PACK_AB_MERGE_C R15, RZ, R24, RZ ;  /* 0x00000018ff0f723e */ /* 0x002fe200048060ff */
[----:B------:R-:W-:Y:S01]  /*90a0*/  @!P0 STG.E.U8 desc[UR36][R8.64+0x31], R83 ;  /* 0x0000315308008986 */ /* 0x000fe2000c101124 */
[----:B------:R-:W-:Y:S01]  /*90b0*/  ISETP.GE.AND P0, PT, R3, 0x81, PT ;  /* 0x000000810300780c */ /* 0x000fe20003f06270 */
[----:B------:R-:W-:Y:S01]  /*90c0*/  FMUL R33, R33, R91 ;  /* 0x0000005b21217220 */ /* 0x000fe20000400000 */
[----:B------:R-:W-:Y:S01]  /*90d0*/  F2FP.SATFINITE.E5M2.F32.PACK_AB_MERGE_C R31, RZ, R31, RZ ;  /* 0x0000001fff1f723e */ /* 0x000fe200048060ff */
[----:B------:R-:W-:Y:S01]  /*90e0*/  @!P3 STG.E.U8 desc[UR36][R10.64+0x38], R21 ;  /* 0x000038150a00b986 */ /* 0x000fe2000c101124 */
[----:B------:R-:W-:Y:S01]  /*90f0*/  ISETP.LT.OR P3, PT, R0, 0x39, !P1 ;  /* 0x000000390000780c */ /* 0x000fe20004f61670 */
[-C--:B------:R-:W-:Y:S01]  /*9100*/  FMUL R34, R34, R91.reuse ;  /* 0x0000005b22227220 */ /* 0x080fe20000400000 */
[C---:B------:R-:W-:Y:S01]  /*9110*/  ISETP.LT.OR P1, PT, R0.reuse, 0x3a, !P1 ;  /* 0x0000003a0000780c */ /* 0x040fe20004f21670 */
[----:B------:R-:W-:Y:S01]  /*9120*/  @!P2 STG.E.U8 desc[UR36][R10.64+0x39], R85 ;  /* 0x000039550a00a986 */ /* 0x000fe2000c101124 */
[C---:B------:R-:W-:Y:S01]  /*9130*/  ISETP.LT.OR P4, PT, R0.reuse, 0x1, !P0 ;  /* 0x000000010000780c */ /* 0x040fe20004781670 */
[-C--:B------:R-:W-:Y:S01]  /*9140*/  FMUL R35, R35, R91.reuse ;  /* 0x0000005b23237220 */ /* 0x080fe20000400000 */
[----:B------:R-:W-:Y:S01]  /*9150*/  ISETP.LT.OR P5, PT, R0, 0x2, !P0 ;  /* 0x000000020000780c */ /* 0x000fe200047a1670 */
[-C--:B------:R-:W-:Y:S01]  /*9160*/  FMUL R36, R36, R91.reuse ;  /* 0x0000005b24247220 */ /* 0x080fe20000400000 */
[----:B0-----:R-:W-:Y:S01]  /*9170*/  F2FP.SATFINITE.E5M2.F32.PACK_AB_MERGE_C R13, RZ, R86, RZ ;  /* 0x00000056ff0d723e */ /* 0x001fe200048060ff */
[-C--:B------:R-:W-:Y:S01]  /*9180*/  FMUL R37, R37, R91.reuse ;  /* 0x0000005b25257220 */ /* 0x080fe20000400000 */
[----:B------:R-:W-:Y:S01]  /*9190*/  ISETP.GE.AND P2, PT, R3, 0x89, PT ;  /* 0x000000890300780c */ /* 0x000fe20003f46270 */
[-C--:B------:R-:W-:Y:S01]  /*91a0*/  FMUL R38, R38, R91.reuse ;  /* 0x0000005b26267220 */ /* 0x080fe20000400000 */
[----:B------:R-:W-:Y:S01]  /*91b0*/  F2FP.SATFINITE.E5M2.F32.PACK_AB_MERGE_C R3, RZ, R26, RZ ;  /* 0x0000001aff03723e */ /* 0x000fe200048060ff */
        /* <DEDUP_REMOVED lines=12> */
[----:B------:R-:W-:Y:S01]  /*9280*/  @!P5 STG.E.U8 desc[UR36][R6.64+0x1], R25 ;  /* 0x000001190600d986 */ /* 0x000fe2000c101124 */
[----:B------:R-:W-:Y:S01]  /*9290*/  ISETP.LT.OR P5, PT, R0, 0xa, !P0 ;  /* 0x0000000a0000780c */ /* 0x000fe200047a1670 */
[----:B------:R-:W-:Y:S01]  /*92a0*/  FMUL R42, R42, R91 ;  /* 0x0000005b2a2a7220 */ /* 0x000fe20000400000 */
[----:B------:R-:W-:Y:S01]  /*92b0*/  F2FP.SATFINITE.E5M2.F32.PACK_AB_MERGE_C R39, RZ, R39, RZ ;  /* 0x00000027ff27723e */ /* 0x000fe200048060ff */
[----:B------:R-:W-:Y:S01]  /*92c0*/  @!P3 STG.E.U8 desc[UR36][R4.64+0x1], R27 ;  /* 0x0000011b0400b986 */ /* 0x000fe2000c101124 */
[----:B0-----:R-:W-:Y:S01]  /*92d0*/  F2FP.SATFINITE.E5M2.F32.PACK_AB_MERGE_C R9, RZ, R28, RZ ;  /* 0x0000001cff09723e */ /* 0x001fe200048060ff */
[-C--:B------:R-:W-:Y:S01]  /*92e0*/  FMUL R43, R43, R91.reuse ;  /* 0x0000005b2b2b7220 */ /* 0x080fe20000400000 */
[C---:B------:R-:W-:Y:S01]  /*92f0*/  ISETP.LT.OR P3, PT, R0.reuse, 0xa, !P2 ;  /* 0x0000000a0000780c */ /* 0x040fe20005761670 */
[----:B------:R0:W-:Y:S01]  /*9300*/  @!P1 STG.E.U8 desc[UR36][R4.64], R3 ;  /* 0x0000000304009986 */ /* 0x0001e2000c101124 */
        /* <DEDUP_REMOVED lines=14> */
[----:B------:R-:W-:Y:S01]  /*93f0*/  ISETP.LT.OR P3, PT, R0, 0x12, !P2 ;  /* 0x000000120000780c */ /* 0x000fe20005761670 */
[-C--:B------:R-:W-:Y:S01]  /*9400*/  FMUL R48, R48, R91.reuse ;  /* 0x0000005b30307220 */ /* 0x080fe20000400000 */
[----:B-1----:R-:W-:Y:S01]  /*9410*/  F2FP.SATFINITE.E5M2.F32.PACK_AB_MERGE_C R9, RZ, R32, RZ ;  /* 0x00000020ff09723e */ /* 0x002fe200048060ff */
[----:B------:R0:W-:Y:S01]  /*9420*/  @!P1 STG.E.U8 desc[UR36][R4.64+0x8], R3 ;  /* 0x0000080304009986 */ /* 0x0001e2000c101124 */
        /* <DEDUP_REMOVED lines=8> */
[----:B------:R-:W-:Y:S01]  /*94b0*/  ISETP.LT.OR P5, PT, R0, 0x1a, !P0 ;  /* 0x0000001a0000780c */ /* 0x000fe200047a1670 */
[-C--:B------:R-:W-:Y:S01]  /*94c0*/  FMUL R51, R51, R91.reuse ;  /* 0x0000005b33337220 */ /* 0x080fe20000400000 */
[-C--:B------:R-:W-:Y:S01]  /*94d0*/  FMUL R52, R52, R91.reuse ;  /* 0x0000005b34347220 */ /* 0x080fe20000400000 */
[----:B0-----:R-:W-:Y:S01]  /*94e0*/  F2FP.SATFINITE.E5M2.F32.PACK_AB_MERGE_C R3, RZ, R34, RZ ;  /* 0x00000022ff03723e */ /* 0x001fe200048060ff */
[----:B------:R-:W-:Y:S01]  /*94f0*/  @!P3 STG.E.U8 desc[UR36][R4.64+0x11], R35 ;  /* 0x000011230400b986 */ /* 0x000fe2000c101124 */
[C---:B------:R-:W-:Y:S01]  /*9500*/  ISETP.LT.OR P3, PT, R0.reuse, 0x1a, !P2 ;  /* 0x0000001a0000780c */ /* 0x040fe20005761670 */
[-C--:B------:R-:W-:Y:S01]  /*9510*/  FMUL R53, R53, R91.reuse ;  /* 0x0000005b35357220 */ /* 0x080fe20000400000 */
[----:B-1----:R-:W-:Y:S01]  /*9520*/  F2FP.SATFINITE.E5M2.F32.PACK_AB_MERGE_C R9, RZ, R36, RZ ;  /* 0x00000024ff09723e */ /* 0x002fe200048060ff */
[----:B------:R0:W-:Y:S01]  /*9530*/  @!P1 STG.E.U8 desc[UR36][R4.64+0x10], R3 ;  /* 0x0000100304009986 */ /* 0x0001e2000c101124 */
[----:B------:R-:W-:Y:S01]  /*9540*/  ISETP.LT.OR P1, PT, R0, 0x19, !P2 ;  /* 0x000000190000780c */ /* 0x000fe20005721670 */
[-C--:B------:R-:W-:Y:S01]  /*9550*/  FMUL R54, R54, R91.reuse ;  /* 0x0000005b36367220 */ /* 0x080fe20000400000 */
[----:B------:R-:W-:Y:S01]  /*9560*/  FMUL R55, R55, R91 ;  /* 0x0000005b37377220 */ /* 0x000fe20000400000 */
[----:B------:R1:W-:Y:S01]  /*9570*/  @!P4 STG.E.U8 desc[UR36][R6.64+0x18], R9 ;  /* 0x000018090600c986 */ /* 0x0003e2000c101124 */
[----:B------:R-:W-:-:S02]  /*9580*/  ISETP.LT.OR P4, PT, R0, 0x21, !P0 ;  /* 0x000000210000780c */ /* 0x000fc40004781670 */
[----:B------:R-:W-:Y:S01]  /*9590*/  F2FP.SATFINITE.E5M2.F32.PACK_AB_MERGE_C R51, RZ, R51, RZ ;  /* 0x00000033ff33723e */ /* 0x000fe200048060ff */
[----:B------:R-:W-:Y:S01]  /*95a0*/  @!P5 STG.E.U8 desc[UR36][R6.64+0x19], R37 ;  /* 0x000019250600d986 */ /* 0x000fe2000c101124 */
[C---:B------:R-:W-:Y:S02]  /*95b0*/  ISETP.LT.OR P5, PT, R0.reuse, 0x22, !P0 ;  /* 0x000000220000780c */ /* 0x040fe400047a1670 */
[----:B------:R-:W-:Y:S01]  /*95c0*/  F2FP.SATFINITE.E5M2.F32.PACK_AB_MERGE_C R53, RZ, R53, RZ ;  /* 0x00000035ff35723e */ /* 0x000fe200048060ff */
[----:B------:R-:W-:Y:S01]  /*95d0*/  @!P3 STG.E.U8 desc[UR36][R4.64+0x19], R39 ;  /* 0x000019270400b986 */ /* 0x000fe2000c101124 */
[----:B0-----:R-:W-:Y:S02]  /*95e0*/  F2FP.SATFINITE.E5M2.F32.PACK_AB_MERGE_C R3, RZ, R38, RZ ;  /* 0x00000026ff03723e */ /* 0x001fe400048060ff */
[C---:B------:R-:W-:Y:S02]  /*95f0*/  ISETP.LT.OR P3, PT, R0.reuse, 0x22, !P2 ;  /* 0x000000220000780c */ /* 0x040fe40005761670 */
[----:B-1----:R-:W-:Y:S01]  /*9600*/  F2FP.SATFINITE.E5M2.F32.PACK_AB_MERGE_C R9, RZ, R40, RZ ;  /* 0x00000028ff09723e */ /* 0x002fe200048060ff */
[----:B------:R0:W-:Y:S01]  /*9610*/  @!P1 STG.E.U8 desc[UR36][R4.64+0x18], R3 ;  /* 0x0000180304009986 */ /* 0x0001e2000c101124 */
[----:B------:R-:W-:-:S02]  /*9620*/  ISETP.LT.OR P1, PT, R0, 0x21, !P2 ;  /* 0x000000210000780c */ /* 0x000fc40005721670 */
[----:B------:R-:W-:Y:S01]  /*9630*/  F2FP.SATFINITE.E5M2.F32.PACK_AB_MERGE_C R11, RZ, R54, RZ ;  /* 0x00000036ff0b723e */ /* 0x000fe200048060ff */
[----:B------:R1:W-:Y:S01]  /*9640*/  @!P4 STG.E.U8 desc[UR36][R6.64+0x20], R9 ;  /* 0x000020090600c986 */ /* 0x0003e2000c101124 */
[C---:B------:R-:W-:Y:S02]  /*9650*/  ISETP.LT.OR P4, PT, R0.reuse, 0x29, !P0 ;  /* 0x000000290000780c */ /* 0x040fe40004781670 */
[----:B------:R-:W-:Y:S01]  /*9660*/  F2FP.SATFINITE.E5M2.F32.PACK_AB_MERGE_C R55, RZ, R55, RZ ;  /* 0x00000037ff37723e */ /* 0x000fe200048060ff */
[----:B------:R-:W-:Y:S01]  /*9670*/  @!P5 STG.E.U8 desc[UR36][R6.64+0x21], R41 ;  /* 0x000021290600d986 */ /* 0x000fe2000c101124 */
[C---:B------:R-:W-:Y:S02]  /*9680*/  ISETP.LT.OR P5, PT, R0.reuse, 0x2a, !P0 ;  /* 0x0000002a0000780c */ /* 0x040fe400047a1670 */
[----:B0-----:R-:W-:Y:S01]  /*9690*/  F2FP.SATFINITE.E5M2.F32.PACK_AB_MERGE_C R3, RZ, R42, RZ ;  /* 0x0000002aff03723e */ /* 0x001fe200048060ff */
[----:B------:R-:W-:Y:S01]  /*96a0*/  @!P3 STG.E.U8 desc[UR36][R4.64+0x21], R43 ;  /* 0x0000212b0400b986 */ /* 0x000fe2000c101124 */
[----:B------:R-:W-:-:S02]  /*96b0*/  ISETP.LT.OR P3, PT, R0, 0x32, !P0 ;  /* 0x000000320000780c */ /* 0x000fc40004761670 */
[----:B-1----:R-:W-:Y:S01]  /*96c0*/  F2FP.SATFINITE.E5M2.F32.PACK_AB_MERGE_C R9, RZ, R44, RZ ;  /* 0x0000002cff09723e */ /* 0x002fe200048060ff */
[----:B------:R0:W-:Y:S01]  /*96d0*/  @!P1 STG.E.U8 desc[UR36][R4.64+0x20], R3 ;  /* 0x0000200304009986 */ /* 0x0001e2000c101124 */
[----:B------:R-:W-:-:S03]  /*96e0*/  ISETP.LT.OR P1, PT, R0, 0x29, !P2 ;  /* 0x000000290000780c */ /* 0x000fc60005721670 */
[----:B------:R1:W-:Y:S01]  /*96f0*/  @!P4 STG.E.U8 desc[UR36][R6.64+0x28], R9 ;  /* 0x000028090600c986 */ /* 0x0003e2000c101124 */
[----:B------:R-:W-:-:S03]  /*9700*/  ISETP.LT.OR P4, PT, R0, 0x2a, !P2 ;  /* 0x0000002a0000780c */ /* 0x000fc60005781670 */
[----:B------:R-:W-:Y:S01]  /*9710*/  @!P5 STG.E.U8 desc[UR36][R6.64+0x29], R45 ;  /* 0x0000292d0600d986 */ /* 0x000fe2000c101124 */
[----:B------:R-:W-:Y:S02]  /*9720*/  ISETP.LT.OR P5, PT, R0, 0x31, !P0 ;  /* 0x000000310000780c */ /* 0x000fe400047a1670 */
[----:B0-----:R-:W-:Y:S02]  /*9730*/  F2FP.SATFINITE.E5M2.F32.PACK_AB_MERGE_C R3, RZ, R46, RZ ;  /* 0x0000002eff03723e */ /* 0x001fe400048060ff */
[----:B-1----:R-:W-:-:S03]  /*9740*/  F2FP.SATFINITE.E5M2.F32.PACK_AB_MERGE_C R9, RZ, R48, RZ ;  /* 0x00000030ff09723e */ /* 0x002fc600048060ff */
[----:B------:R0:W-:Y:S01]  /*9750*/  @!P1 STG.E.U8 desc[UR36][R4.64+0x28], R3 ;  /* 0x0000280304009986 */ /* 0x0001e2000c101124 */
[----:B------:R-:W-:-:S03]  /*9760*/  ISETP.LT.OR P1, PT, R0, 0x31, !P2 ;  /* 0x000000310000780c */ /* 0x000fc60005721670 */
[----:B------:R-:W-:Y:S01]  /*9770*/  @!P4 STG.E.U8 desc[UR36][R4.64+0x29], R47 ;  /* 0x0000292f0400c986 */ /* 0x000fe2000c101124 */
[----:B------:R-:W-:-:S03]  /*9780*/  ISETP.LT.OR P4, PT, R0, 0x39, !P2 ;  /* 0x000000390000780c */ /* 0x000fc60005781670 */
[----:B------:R1:W-:Y:S01]  /*9790*/  @!P5 STG.E.U8 desc[UR36][R6.64+0x30], R9 ;  /* 0x000030090600d986 */ /* 0x0003e2000c101124 */
[C---:B------:R-:W-:Y:S02]  /*97a0*/  ISETP.LT.OR P5, PT, R0.reuse, 0x32, !P2 ;  /* 0x000000320000780c */ /* 0x040fe400057a1670 */
[C---:B------:R-:W-:Y:S01]  /*97b0*/  ISETP.LT.OR P2, PT, R0.reuse, 0x3a, !P2 ;  /* 0x0000003a0000780c */ /* 0x040fe20005741670 */
[----:B------:R2:W-:Y:S01]  /*97c0*/  @!P3 STG.E.U8 desc[UR36][R6.64+0x31], R49 ;  /* 0x000031310600b986 */ /* 0x0005e2000c101124 */
[C---:B------:R-:W-:Y:S02]  /*97d0*/  ISETP.LT.OR P3, PT, R0.reuse, 0x39, !P0 ;  /* 0x000000390000780c */ /* 0x040fe40004761670 */
[----:B------:R-:W-:Y:S02]  /*97e0*/  ISETP.LT.OR P0, PT, R0, 0x3a, !P0 ;  /* 0x0000003a0000780c */ /* 0x000fe40004701670 */
[----:B0-----:R-:W-:Y:S02]  /*97f0*/  F2FP.SATFINITE.E5M2.F32.PACK_AB_MERGE_C R3, RZ, R50, RZ ;  /* 0x00000032ff03723e */ /* 0x001fe400048060ff */
[----:B-1----:R-:W-:-:S03]  /*9800*/  F2FP.SATFINITE.E5M2.F32.PACK_AB_MERGE_C R9, RZ, R52, RZ ;  /* 0x00000034ff09723e */ /* 0x002fc600048060ff */
[----:B------:R2:W-:Y:S04]  /*9810*/  @!P1 STG.E.U8 desc[UR36][R4.64+0x30], R3 ;  /* 0x0000300304009986 */ /* 0x0005e8000c101124 */
[----:B------:R2:W-:Y:S04]  /*9820*/  @!P5 STG.E.U8 desc[UR36][R4.64+0x31], R51 ;  /* 0x000031330400d986 */ /* 0x0005e8000c101124 */
[----:B------:R2:W-:Y:S04]  /*9830*/  @!P3 STG.E.U8 desc[UR36][R6.64+0x38], R9 ;  /* 0x000038090600b986 */ /* 0x0005e8000c101124 */
[----:B------:R2:W-:Y:S04]  /*9840*/  @!P0 STG.E.U8 desc[UR36][R6.64+0x39], R53 ;  /* 0x0000393506008986 */ /* 0x0005e8000c101124 */
[----:B------:R2:W-:Y:S04]  /*9850*/  @!P4 STG.E.U8 desc[UR36][R4.64+0x38], R11 ;  /* 0x0000380b0400c986 */ /* 0x0005e8000c101124 */
[----:B------:R2:W-:Y:S02]  /*9860*/  @!P2 STG.E.U8 desc[UR36][R4.64+0x39], R55 ;  /* 0x000039370400a986 */ /* 0x0005e4000c101124 */
.L_x_169:
[----:B------:R-:W-:Y:S05]  /*9870*/  BSYNC B0 ;  /* 0x0000000000007941 */ /* 0x000fea0003800000 */
.L_x_39:
[----:B------:R-:W-:Y:S01]  /*9880*/  ULDC UR4, c[0x0][0xc] ;  /* 0x0000030000047ab9 */ /* 0x000fe20000000800 */
[----:B------:R-:W-:Y:S01]  /*9890*/  ULDC UR5, c[0x0][0x10] ;  /* 0x0000040000057ab9 */ /* 0x000fe20000000800 */
[----:B0-2---:R-:W0:Y:S01]  /*98a0*/  LDC R3, c[0x0][0x14] ;  /* 0x00000500ff037b82 */ /* 0x005e220000000800 */
[----:B------:R-:W-:Y:S01]  /*98b0*/  UIMAD.WIDE.U32 UR4, UR4, UR5, URZ ;  /* 0x00000005040472a5 */ /* 0x000fe2000f8e003f */
[----:B-----5:R-:W-:Y:S01]  /*98c0*/  PRMT R0, RZ, 0x7610, R0 ;  /* 0x00007610ff007816 */ /* 0x020fe20000000000 */
[----:B------:R-:W-:Y:S02]  /*98d0*/  IMAD.MOV.U32 R89, RZ, RZ, -0x1 ;  /* 0xffffffffff597424 */ /* 0x000fe400078e00ff */
[----:B------:R-:W-:Y:S02]  /*98e0*/  IMAD.MOV.U32 R88, RZ, RZ, -0x1 ;  /* 0xffffffffff587424 */ /* 0x000fe400078e00ff */
[----:B0-----:R-:W-:-:S04]  /*98f0*/  IMAD.WIDE.U32 R16, R3, UR4, R16 ;  /* 0x0000000403107c25 */ /* 0x001fc8000f8e0010 */
[----:B------:R-:W-:Y:S01]  /*9900*/  IMAD R3, R3, UR5, RZ ;  /* 0x0000000503037c24 */ /* 0x000fe2000f8e02ff */
[----:B------:R-:W-:Y:S02]  /*9910*/  ULDC.64 UR4, c[0x0][0x650] ;  /* 0x0001940000047ab9 */ /* 0x000fe40000000a00 */
[----:B------:R-:W-:Y:S01]  /*9920*/  ISETP.GE.U32.AND P0, PT, R16, UR4, PT ;  /* 0x0000000410007c0c */ /* 0x000fe2000bf06070 */
[----:B------:R-:W-:-:S05]  /*9930*/  IMAD.IADD R17, R17, 0x1, R3 ;  /* 0x0000000111117824 */ /* 0x000fca00078e0203 */
[----:B------:R-:W-:-:S13]  /*9940*/  ISETP.GE.U32.AND.EX P0, PT, R17, UR5, PT, P0 ;  /* 0x0000000511007c0c */ /* 0x000fda000bf06100 */
[----:B------:R-:W-:Y:S05]  /*9950*/  @P0 BRA `(.L_x_170) ;  /* 0x0000000400640947 */ /* 0x000fea0003800000 */
[----:B------:R-:W0:Y:S01]  /*9960*/  S2R R12, SR_CTAID.X ;  /* 0x00000000000c7919 */ /* 0x000e220000002500 */
[----:B-1-3--:R-:W1:Y:S01]  /*9970*/  LDC.64 R10, c[0x0][0x628] ;  /* 0x00018a00ff0a7b82 */ /* 0x00ae620000000a00 */
[----:B------:R-:W-:Y:S01]  /*9980*/  ULDC UR4, c[0x0][0x150] ;  /* 0x0000540000047ab9 */ /* 0x000fe20000000800 */
[----:B------:R-:W-:Y:S01]  /*9990*/  IMAD.MOV.U32 R8, RZ, RZ, R16 ;  /* 0x000000ffff087224 */ /* 0x000fe200078e0010 */
[----:B------:R-:W2:Y:S01]  /*99a0*/  S2R R22, SR_CTAID.Y ;  /* 0x0000000000167919 */ /* 0x000ea20000002600 */
[----:B------:R-:W-:-:S04]  /*99b0*/  IMAD.MOV.U32 R9, RZ, RZ, R17 ;  /* 0x000000ffff097224 */ /* 0x000fc800078e0011 */
[----:B------:R-:W3:Y:S08]  /*99c0*/  LDC R21, c[0x0][0x144] ;  /* 0x00005100ff157b82 */ /* 0x000ef00000000800 */
[----:B------:R-:W2:Y:S08]  /*99d0*/  LDC R0, c[0x0][0x630] ;  /* 0x00018c00ff007b82 */ /* 0x000eb00000000800 */
[----:B----4-:R-:W4:Y:S01]  /*99e0*/  LDC.64 R14, c[0x0][0x620] ;  /* 0x00018800ff0e7b82 */ /* 0x010f220000000a00 */
[----:B-1----:R-:W-:-:S04]  /*99f0*/  ISETP.NE.U32.AND P0, PT, R10, RZ, PT ;  /* 0x000000ff0a00720c */ /* 0x002fc80003f05070 */
[----:B------:R-:W-:Y:S02]  /*9a00*/  ISETP.NE.AND.EX P0, PT, R11, RZ, PT, P0 ;  /* 0x000000ff0b00720c */ /* 0x000fe40003f05300 */
[----:B0-----:R-:W-:-:S05]  /*9a10*/  I2FP.F32.U32 R3, R12 ;  /* 0x0000000c00037245 */ /* 0x001fca0000201000 */
[----:B------:R-:W-:-:S04]  /*9a20*/  FMUL R3, R3, UR4 ;  /* 0x0000000403037c20 */ /* 0x000fc80008400000 */
[----:B------:R0:W1:Y:S02]  /*9a30*/  F2I.U32.TRUNC.NTZ R20, R3 ;  /* 0x0000000300147305 */ /* 0x000064000020f000 */
[----:B--23--:R-:W-:Y:S05]  /*9a40*/  @!P0 BRA `(.L_x_171) ;  /* 0x0000000000288947 */ /* 0x00cfea0003800000 */
[----:B0-----:R-:W0:Y:S02]  /*9a50*/  LDC R3, c[0x0][0x634] ;  /* 0x00018d00ff037b82 */ /* 0x001e240000000800 */
        /* <DEDUP_REMOVED lines=9> */
.L_x_171:
[----:B------:R-:W2:Y:S01]  /*9af0*/  LDC.64 R26, c[0x0][0x640] ;  /* 0x00019000ff1a7b82 */ /* 0x000ea20000000a00 */
[-CC-:B------:R-:W-:Y:S01]  /*9b00*/  SHF.R.U64 R88, R8, R0.reuse, R9.reuse ;  /* 0x0000000008587219 */ /* 0x180fe20000001209 */
[----:B-1----:R-:W-:Y:S01]  /*9b10*/  IMAD.MOV R20, RZ, RZ, -R20 ;  /* 0x000000ffff147224 */ /* 0x002fe200078e0a14 */
[----:B------:R-:W-:Y:S01]  /*9b20*/  SHF.R.U32.HI R0, RZ, R0, R9 ;  /* 0x00000000ff007219 */ /* 0x000fe20000011609 */
[----:B------:R-:W-:Y:S01]  /*9b30*/  ULDC UR4, c[0x0][0x154] ;  /* 0x0000550000047ab9 */ /* 0x000fe20000000800 */
[----:B0-----:R-:W-:Y:S01]  /*9b40*/  IADD3 R3, P0, RZ, -R88, RZ ;  /* 0x80000058ff037210 */ /* 0x001fe20007f1e0ff */
[----:B------:R-:W-:Y:S02]  /*9b50*/  IMAD R21, R21, R20, R12 ;  /* 0x0000001415157224 */ /* 0x000fe400078e020c */
[----:B------:R-:W0:Y:S01]  /*9b60*/  LDC R6, c[0x0][0x618] ;  /* 0x00018600ff067b82 */ /* 0x000e220000000800 */
[----:B------:R-:W-:Y:S02]  /*9b70*/  IMAD.MOV.U32 R7, RZ, RZ, 0x1 ;  /* 0x00000001ff077424 */ /* 0x000fe400078e00ff */
[----:B------:R-:W-:-:S04]  /*9b80*/  IMAD.X R5, RZ, RZ, ~R0, P0 ;  /* 0x000000ffff057224 */ /* 0x000fc800000e0e00 */
[-C--:B----4-:R-:W-:Y:S01]  /*9b90*/  IMAD R0, R5, R14.reuse, RZ ;  /* 0x0000000e05007224 */ /* 0x090fe200078e02ff */
[----:B------:R-:W1:Y:S01]  /*9ba0*/  LDC R8, c[0x0][0x608] ;  /* 0x00018200ff087b82 */ /* 0x000e620000000800 */
[----:B------:R-:W-:-:S04]  /*9bb0*/  IMAD.WIDE.U32 R4, R3, R14, R16 ;  /* 0x0000000e03047225 */ /* 0x000fc800078e0010 */
[----:B------:R-:W-:Y:S01]  /*9bc0*/  IMAD R3, R3, R15, R0 ;  /* 0x0000000f03037224 */ /* 0x000fe200078e0200 */
[----:B------:R-:W-:Y:S02]  /*9bd0*/  I2FP.F32.U32 R0, R22 ;  /* 0x0000001600007245 */ /* 0x000fe40000201000 */
[----:B------:R-:W3:Y:S01]  /*9be0*/  LDC R24, c[0x0][0x658] ;  /* 0x00019600ff187b82 */ /* 0x000ee20000000800 */
[----:B------:R-:W-:Y:S01]  /*9bf0*/  IMAD.IADD R3, R5, 0x1, R3 ;  /* 0x0000000105037824 */ /* 0x000fe200078e0203 */
[----:B--2---:R-:W-:Y:S01]  /*9c00*/  ISETP.NE.U32.AND P0, PT, R26, RZ, PT ;  /* 0x000000ff1a00720c */ /* 0x004fe20003f05070 */
[----:B------:R-:W-:Y:S01]  /*9c10*/  FMUL R0, R0, UR4 ;  /* 0x0000000400007c20 */ /* 0x000fe20008400000 */
[----:B------:R-:W-:Y:S02]  /*9c20*/  IMAD.MOV.U32 R5, RZ, RZ, -0x1 ;  /* 0xffffffffff057424 */ /* 0x000fe400078e00ff */
[----:B------:R-:W-:Y:S01]  /*9c30*/  ISETP.NE.AND.EX P0, PT, R27, RZ, PT, P0 ;  /* 0x000000ff1b00720c */ /* 0x000fe20003f05300 */
[----:B------:R2:W4:Y:S01]  /*9c40*/  F2I.U32.TRUNC.NTZ R13, R0 ;  /* 0x00000000000d7305 */ /* 0x000522000020f000 */
[----:B------:R-:W2:Y:S01]  /*9c50*/  LDC R15, c[0x0][0x148] ;  /* 0x00005200ff0f7b82 */ /* 0x000ea20000000800 */
[----:B0-----:R-:W-:-:S02]  /*9c60*/  SHF.R.U64 R12, R4, R6, R3 ;  /* 0x00000006040c7219 */ /* 0x001fc40000001203 */
[----:B------:R-:W-:-:S05]  /*9c70*/  SHF.R.U32.HI R3, RZ, R6, R3 ;  /* 0x00000006ff037219 */ /* 0x000fca0000011603 */
[----:B------:R-:W0:Y:S01]  /*9c80*/  LDC R20, c[0x0][0x600] ;  /* 0x00018000ff147b82 */ /* 0x000e220000000800 */
[-CC-:B-1----:R-:W-:Y:S02]  /*9c90*/  SHF.R.U64 R10, R12, R8.reuse, R3.reuse ;  /* 0x000000080c0a7219 */ /* 0x182fe40000001203 */
[----:B------:R-:W-:-:S05]  /*9ca0*/  SHF.R.U32.HI R3, RZ, R8, R3 ;  /* 0x00000008ff037219 */ /* 0x000fca0000011603 */
[----:B------:R-:W1:Y:S01]  /*9cb0*/  LDC R25, c[0x0][0x648] ;  /* 0x00019200ff197b82 */ /* 0x000e620000000800 */
[-C--:B---3--:R-:W-:Y:S02]  /*9cc0*/  SHF.L.U32 R4, R5, R24.reuse, RZ ;  /* 0x0000001805047219 */ /* 0x088fe400000006ff */
[--C-:B------:R-:W-:Y:S02]  /*9cd0*/  SHF.R.U64 R14, R10, R24, R3.reuse ;  /* 0x000000180a0e7219 */ /* 0x100fe40000001203 */
[----:B------:R-:W-:Y:S02]  /*9ce0*/  LOP3.LUT R23, RZ, R4, RZ, 0x33, !PT ;  /* 0x00000004ff177212 */ /* 0x000fe400078e33ff */
[-C--:B------:R-:W-:Y:S01]  /*9cf0*/  SHF.R.U32.HI R5, RZ, R24.reuse, R3 ;  /* 0x00000018ff057219 */ /* 0x080fe20000011603 */
[----:B------:R-:W3:Y:S01]  /*9d00*/  LDC R28, c[0x0][0x638] ;  /* 0x00018e00ff1c7b82 */ /* 0x000ee20000000800 */
[----:B------:R-:W-:Y:S01]  /*9d10*/  SHF.L.U32 R90, R7, R24, RZ ;  /* 0x00000018075a7219 */ /* 0x000fe200000006ff */
[----:B------:R-:W-:-:S06]  /*9d20*/  IMAD.MOV.U32 R4, RZ, RZ, R14 ;  /* 0x000000ffff047224 */ /* 0x000fcc00078e000e */
[----:B------:R-:W0:Y:S01]  /*9d30*/  LDC R29, c[0x0][0x610] ;  /* 0x00018400ff1d7b82 */ /* 0x000e220000000800 */
[----:B----4-:R-:W-:Y:S05]  /*9d40*/  @!P0 BRA `(.L_x_172) ;  /* 0x0000000000288947 */ /* 0x010fea0003800000 */
[----:B------:R-:W4:Y:S02]  /*9d50*/  LDC R3, c[0x0][0x64c] ;  /* 0x00019300ff037b82 */ /* 0x000f240000000800 */
[----:B----4-:R-:W-:-:S05]  /*9d60*/  IADD3 R3, P0, R14, R3, RZ ;  /* 0x000000030e037210 */ /* 0x010fca0007f1e0ff */
        /* <DEDUP_REMOVED lines=8> */
.L_x_172:
[----:B------:R-:W-:Y:S01]  /*9df0*/  ISETP.NE.AND P0, PT, R2, 0x1, PT ;  /* 0x000000010200780c */ /* 0x000fe20003f05270 */
[----:B0-----:R-:W-:Y:S01]  /*9e00*/  VIADD R7, R20, 0xffffffff ;  /* 0xffffffff14077836 */ /* 0x001fe20000000000 */
[----:B-12---:R-:W-:Y:S01]  /*9e10*/  SHF.R.U64 R0, R4, R25, R5 ;  /* 0x0000001904007219 */ /* 0x006fe20000001205 */
[----:B------:R-:W-:Y:S01]  /*9e20*/  IMAD.MOV R13, RZ, RZ, -R13 ;  /* 0x000000ffff0d7224 */ /* 0x000fe200078e0a0d */
[----:B------:R-:W-:Y:S01]  /*9e30*/  LOP3.LUT R5, R10, R23, RZ, 0xc0, !PT ;  /* 0x000000170a057212 */ /* 0x000fe200078ec0ff */
[----:B------:R-:W-:Y:S02]  /*9e40*/  IMAD.MOV.U32 R4, RZ, RZ, 0x1 ;  /* 0x00000001ff047424 */ /* 0x000fe400078e00ff */
[----:B------:R-:W-:Y:S02]  /*9e50*/  IMAD.MOV R3, RZ, RZ, -R0 ;  /* 0x000000ffff037224 */ /* 0x000fe400078e0a00 */
[----:B------:R-:W-:Y:S01]  /*9e60*/  IMAD R90, R90, R0, R5 ;  /* 0x000000005a5a7224 */ /* 0x000fe200078e0205 */
[----:B------:R-:W-:Y:S01]  /*9e70*/  LOP3.LUT R5, R12, R7, RZ, 0xc0, !PT ;  /* 0x000000070c057212 */ /* 0x000fe200078ec0ff */
[----:B---3--:R-:W-:-:S02]  /*9e80*/  IMAD R0, R3, R28, R14 ;  /* 0x0000001c03007224 */ /* 0x008fc400078e020e */
[----:B------:R-:W-:Y:S02]  /*9e90*/  @P0 IMAD R21, R15, R13, R22 ;  /* 0x0000000d0f150224 */ /* 0x000fe400078e0216 */
[----:B------:R-:W-:Y:S01]  /*9ea0*/  IMAD R3, R0, R20, R5 ;  /* 0x0000001400037224 */ /* 0x000fe200078e0205 */
[----:B------:R-:W-:Y:S01]  /*9eb0*/  PRMT R0, R4, 0x7610, R0 ;  /* 0x0000761004007816 */ /* 0x000fe20000000000 */
[----:B------:R-:W-:-:S05]  /*9ec0*/  IMAD R90, R90, R29, R21 ;  /* 0x0000001d5a5a7224 */ /* 0x000fca00078e0215 */
[----:B------:R-:W-:Y:S02]  /*9ed0*/  SEL R89, R3, R90, !P0 ;  /* 0x0000005a03597207 */ /* 0x000fe40004000000 */
[----:B------:R-:W-:-:S07]  /*9ee0*/  SEL R90, R90, R3, !P0 ;  /* 0x000000035a5a7207 */ /* 0x000fce0004000000 */
.L_x_170:
[----:B------:R-:W-:-:S13]  /*9ef0*/  LOP3.LUT P0, RZ, R0, 0xff, RZ, 0xc0, !PT ;  /* 0x000000ff00ff7812 */ /* 0x000fda000780c0ff */
[----:B------:R-:W-:Y:S05]  /*9f00*/  @P0 BRA `(.L_x_173) ;  /* 0xffffff70000c0947 */ /* 0x000fea000383ffff */
[----:B------:R-:W-:Y:S05]  /*9f10*/  EXIT ;  /* 0x000000000000794d */ /* 0x000fea0003800000 */
.L_x_3:
[----:B0-----:R-:W-:Y:S01]  /*9f20*/  ULDC.64 UR4, c[0x0][0x650] ;  /* 0x0001940000047ab9 */ /* 0x001fe20000000a00 */
        /* <DEDUP_REMOVED lines=25> */
.L_x_175:
[-CC-:B------:R-:W-:Y:S01]  /*a0c0*/  SHF.R.U64 R29, R10, R14.reuse, R11.reuse ;  /* 0x0000000e0a1d7219 */ /* 0x180fe2000000120b */
[----:B------:R-:W0:Y:S01]  /*a0d0*/  LDC.64 R22, c[0x0][0x640] ;  /* 0x00019000ff167b82 */ /* 0x000e220000000a00 */
[----:B------:R-:W-:Y:S01]  /*a0e0*/  SHF.R.U32.HI R5, RZ, R14, R11 ;  /* 0x0000000eff057219 */ /* 0x000fe2000001160b */
[----:B------:R-:W-:Y:S01]  /*a0f0*/  ULDC UR4, c[0x0][0x150] ;  /* 0x0000540000047ab9 */ /* 0x000fe20000000800 */
[----:B------:R-:W-:Y:S02]  /*a100*/  IADD3 R9, P0, RZ, -R29, RZ ;  /* 0x8000001dff097210 */ /* 0x000fe40007f1e0ff */
[----:B------:R-:W-:-:S03]  /*a110*/  I2FP.F32.U32 R6, R4 ;  /* 0x0000000400067245 */ /* 0x000fc60000201000 */
[----:B------:R-:W1:Y:S01]  /*a120*/  LDC R12, c[0x0][0x618] ;  /* 0x00018600ff0c7b82 */ /* 0x000e620000000800 */
[----:B------:R-:W-:Y:S02]  /*a130*/  IMAD.X R5, RZ, RZ, ~R5, P0 ;  /* 0x000000ffff057224 */ /* 0x000fe400000e0e05 */
[----:B------:R-:W-:Y:S01]  /*a140*/  FMUL R11, R6, UR4 ;  /* 0x00000004060b7c20 */ /* 0x000fe20008400000 */
[----:B------:R-:W-:Y:S01]  /*a150*/  IMAD.WIDE.U32 R6, R9, R20, R16 ;  /* 0x0000001409067225 */ /* 0x000fe200078e0010 */
[----:B------:R-:W-:-:S03]  /*a160*/  ULDC UR4, c[0x0][0x154] ;  /* 0x0000550000047ab9 */ /* 0x000fc60000000800 */
[----:B------:R-:W-:Y:S01]  /*a170*/  IMAD R8, R5, R20, RZ ;  /* 0x0000001405087224 */ /* 0x000fe200078e02ff */
[----:B------:R-:W2:Y:S01]  /*a180*/  LDC R13, c[0x0][0x144] ;  /* 0x00005100ff0d7b82 */ /* 0x000ea20000000800 */
[----:B------:R-:W3:Y:S02]  /*a190*/  F2I.U32.TRUNC.NTZ R11, R11 ;  /* 0x0000000b000b7305 */ /* 0x000ee4000020f000 */
[----:B------:R-:W-:Y:S02]  /*a1a0*/  IMAD R5, R9, R21, R8 ;  /* 0x0000001509057224 */ /* 0x000fe400078e0208 */
[----:B------:R-:W-:Y:S02]  /*a1b0*/  IMAD.MOV.U32 R8, RZ, RZ, -0x1 ;  /* 0xffffffffff087424 */ /* 0x000fe400078e00ff */
[----:B------:R-:W-:Y:S01]  /*a1c0*/  IMAD.IADD R5, R7, 0x1, R5 ;  /* 0x0000000107057824 */ /* 0x000fe200078e0205 */
[----:B------:R-:W4:Y:S01]  /*a1d0*/  LDC R20, c[0x0][0x608] ;  /* 0x00018200ff147b82 */ /* 0x000f220000000800 */
[----:B------:R-:W-:-:S02]  /*a1e0*/  I2FP.F32.U32 R7, R3 ;  /* 0x0000000300077245 */ /* 0x000fc40000201000 */
[----:B0-----:R-:W-:-:S03]  /*a1f0*/  ISETP.NE.U32.AND P0, PT, R22, RZ, PT ;  /* 0x000000ff1600720c */ /* 0x001fc60003f05070 */
[----:B------:R-:W-:Y:S01]  /*a200*/  FMUL R7, R7, UR4 ;  /* 0x0000000407077c20 */ /* 0x000fe20008400000 */
[----:B------:R-:W-:Y:S01]  /*a210*/  ISETP.NE.AND.EX P0, PT, R23, RZ, PT, P0 ;  /* 0x000000ff1700720c */ /* 0x000fe20003f05300 */
[----:B------:R-:W0:Y:S01]  /*a220*/  LDC R9, c[0x0][0x658] ;  /* 0x00019600ff097b82 */ /* 0x000e220000000800 */
[-C--:B-1----:R-:W-:Y:S01]  /*a230*/  SHF.R.U64 R10, R6, R12.reuse, R5 ;  /* 0x0000000c060a7219 */ /* 0x082fe20000001205 */
[----:B---3--:R-:W-:Y:S01]  /*a240*/  IMAD.MOV R6, RZ, RZ, -R11 ;  /* 0x000000ffff067224 */ /* 0x008fe200078e0a0b */
[----:B------:R-:W-:Y:S02]  /*a250*/  SHF.R.U32.HI R5, RZ, R12, R5 ;  /* 0x0000000cff057219 */ /* 0x000fe40000011605 */
[----:B------:R1:W3:Y:S03]  /*a260*/  F2I.U32.TRUNC.NTZ R12, R7 ;  /* 0x00000007000c7305 */ /* 0x0002e6000020f000 */
[----:B------:R-:W1:Y:S01]  /*a270*/  LDC R14, c[0x0][0x148] ;  /* 0x00005200ff0e7b82 */ /* 0x000e620000000800 */
[----:B--2---:R-:W-:-:S02]  /*a280*/  IMAD R31, R13, R6, R4 ;  /* 0x000000060d1f7224 */ /* 0x004fc400078e0204 */
[----:B------:R-:W-:-:S05]  /*a290*/  IMAD.MOV.U32 R6, RZ, RZ, 0x1 ;  /* 0x00000001ff067424 */ /* 0x000fca00078e00ff */
[----:B------:R-:W2:Y:S01]  /*a2a0*/  LDC R21, c[0x0][0x600] ;  /* 0x00018000ff157b82 */ /* 0x000ea20000000800 */
[-CC-:B----4-:R-:W-:Y:S02]  /*a2b0*/  SHF.R.U64 R13, R10, R20.reuse, R5.reuse ;  /* 0x000000140a0d7219 */ /* 0x190fe40000001205 */
[----:B------:R-:W-:-:S05]  /*a2c0*/  SHF.R.U32.HI R4, RZ, R20, R5 ;  /* 0x00000014ff047219 */ /* 0x000fca0000011605 */
[----:B------:R-:W4:Y:S01]  /*a2d0*/  LDC R24, c[0x0][0x648] ;  /* 0x00019200ff187b82 */ /* 0x000f220000000800 */
[-CC-:B0-----:R-:W-:Y:S02]  /*a2e0*/  SHF.R.U64 R15, R13, R9.reuse, R4.reuse ;  /* 0x000000090d0f7219 */ /* 0x181fe40000001204 */
[-C--:B------:R-:W-:Y:S02]  /*a2f0*/  SHF.L.U32 R8, R8, R9.reuse, RZ ;  /* 0x0000000908087219 */ /* 0x080fe400000006ff */
[-C--:B------:R-:W-:Y:S01]  /*a300*/  SHF.R.U32.HI R5, RZ, R9.reuse, R4 ;  /* 0x00000009ff057219 */ /* 0x080fe20000011604 */
[----:B------:R-:W-:Y:S01]  /*a310*/  IMAD.MOV.U32 R4, RZ, RZ, R15 ;  /* 0x000000ffff047224 */ /* 0x000fe200078e000f */
[----:B------:R-:W-:Y:S01]  /*a320*/  SHF.L.U32 R20, R6, R9, RZ ;  /* 0x0000000906147219 */ /* 0x000fe200000006ff */
[----:B------:R-:W0:Y:S01]  /*a330*/  LDC R25, c[0x0][0x638] ;  /* 0x00018e00ff197b82 */ /* 0x000e220000000800 */
[----:B------:R-:W-:-:S07]  /*a340*/  LOP3.LUT R26, RZ, R8, RZ, 0x33, !PT ;  /* 0x00000008ff1a7212 */ /* 0x000fce00078e33ff */
[----:B------:R-:W0:Y:S01]  /*a350*/  LDC R27, c[0x0][0x610] ;  /* 0x00018400ff1b7b82 */ /* 0x000e220000000800 */
[----:B-1-3--:R-:W-:Y:S05]  /*a360*/  @!P0 BRA `(.L_x_176) ;  /* 0x0000000000288947 */ /* 0x00afea0003800000 */
[----:B------:R-:W1:Y:S02]  /*a370*/  LDC R4, c[0x0][0x64c] ;  /* 0x00019300ff047b82 */ /* 0x000e640000000800 */
[----:B-1----:R-:W-:-:S05]  /*a380*/  IADD3 R9, P0, R15, R4, RZ ;  /* 0x000000040f097210 */ /* 0x002fca0007f1e0ff */
        /* <DEDUP_REMOVED lines=8> */
.L_x_176:
[----:B------:R-:W-:Y:S01]  /*a410*/  ISETP.NE.AND P0, PT, R2, 0x1, PT ;  /* 0x000000010200780c */ /* 0x000fe20003f05270 */
[----:B--2---:R-:W-:Y:S01]  /*a420*/  VIADD R7, R21, 0xffffffff ;  /* 0xffffffff15077836 */ /* 0x004fe20000000000 */
[----:B----4-:R-:W-:Y:S01]  /*a430*/  SHF.R.U64 R5, R4, R24, R5 ;  /* 0x0000001804057219 */ /* 0x010fe20000001205 */
[----:B------:R-:W-:Y:S01]  /*a440*/  IMAD.MOV R12, RZ, RZ, -R12 ;  /* 0x000000ffff0c7224 */ /* 0x000fe200078e0a0c */
[----:B------:R-:W-:Y:S02]  /*a450*/  LOP3.LUT R4, R13, R26, RZ, 0xc0, !PT ;  /* 0x0000001a0d047212 */ /* 0x000fe400078ec0ff */
[----:B------:R-:W-:Y:S01]  /*a460*/  LOP3.LUT R10, R10, R7, RZ, 0xc0, !PT ;  /* 0x000000070a0a7212 */ /* 0x000fe200078ec0ff */
[----:B------:R-:W-:Y:S02]  /*a470*/  IMAD.MOV R6, RZ, RZ, -R5 ;  /* 0x000000ffff067224 */ /* 0x000fe400078e0a05 */
[----:B------:R-:W-:-:S04]  /*a480*/  IMAD R4, R20, R5, R4 ;  /* 0x0000000514047224 */ /* 0x000fc800078e0204 */
[----:B------:R-:W-:Y:S02]  /*a490*/  @P0 IMAD R31, R14, R12, R3 ;  /* 0x0000000c0e1f0224 */ /* 0x000fe400078e0203 */
[----:B0-----:R-:W-:Y:S02]  /*a4a0*/  IMAD R3, R6, R25, R15 ;  /* 0x0000001906037224 */ /* 0x001fe400078e020f */
[----:B------:R-:W-:Y:S02]  /*a4b0*/  IMAD R31, R4, R27, R31 ;  /* 0x0000001b041f7224 */ /* 0x000fe400078e021f */
[----:B------:R-:W-:Y:S02]  /*a4c0*/  IMAD R4, R3, R21, R10 ;  /* 0x0000001503047224 */ /* 0x000fe400078e020a */
[----:B------:R-:W-:-:S03]  /*a4d0*/  IMAD.MOV.U32 R6, RZ, RZ, 0x1 ;  /* 0x00000001ff067424 */ /* 0x000fc600078e00ff */
[----:B------:R-:W-:Y:S02]  /*a4e0*/  SEL R30, R4, R31, !P0 ;  /* 0x0000001f041e7207 */ /* 0x000fe40004000000 */
[----:B------:R-:W-:-:S07]  /*a4f0*/  SEL R31, R31, R4, !P0 ;  /* 0x000000041f1f7207 */ /* 0x000fce0004000000 */
.L_x_174:
[----:B------:R-:W-:-:S08]  /*a500*/  NOP ;  /* 0x0000000000007918 */ /* 0x000fd00000000000 */
[----:B------:R-:W0:-:S00]  /*a510*/  USETMAXREG.DEALLOC.CTAPOOL 0x28 ;  /* 0x00000028000079c8 */ /* 0x000e0000080e0500 */
[----:B0-----:R-:W-:-:S13]  /*a520*/  ISETP.NE.AND P0, PT, R0, RZ, PT ;  /* 0x000000ff0000720c */ /* 0x001fda0003f05270 */
[----:B------:R-:W-:Y:S05]  /*a530*/  @P0 EXIT ;  /* 0x000000000000094d */ /* 0x000fea0003800000 */
[----:B------:R-:W-:Y:S01]  /*a540*/  LOP3.LUT P0, RZ, R6, 0xff, RZ, 0xc0, !PT ;  /* 0x000000ff06ff7812 */ /* 0x000fe2000780c0ff */
[----:B------:R-:W-:Y:S02]  /*a550*/  IMAD.MOV.U32 R27, RZ, RZ, 0x1 ;  /* 0x00000001ff1b7424 */ /* 0x000fe400078e00ff */
[----:B------:R-:W-:-:S10]  /*a560*/  IMAD.MOV.U32 R28, RZ, RZ, RZ ;  /* 0x000000ffff1c7224 */ /* 0x000fd400078e00ff */
[----:B------:R-:W-:Y:S05]  /*a570*/  @!P0 BRA `(.L_x_177) ;  /* 0x0000001000348947 */ /* 0x000fea0003800000 */
[----:B------:R-:W0:Y:S01]  /*a580*/  LDC R0, c[0x0][0x28c] ;  /* 0x0000a300ff007b82 */ /* 0x000e220000000800 */
[----:B------:R-:W-:Y:S01]  /*a590*/  ULDC UR37, c[0x0][0x658] ;  /* 0x0001960000257ab9 */ /* 0x000fe20000000800 */
[----:B------:R-:W-:Y:S01]  /*a5a0*/  UMOV UR5, 0xffffffff ;  /* 0xffffffff00057882 */ /* 0x000fe20000000000 */
[----:B------:R-:W-:Y:S01]  /*a5b0*/  ULDC UR4, c[0x0][0xc] ;  /* 0x0000030000047ab9 */ /* 0x000fe20000000800 */
[----:B------:R-:W-:Y:S01]  /*a5c0*/  USHF.L.U32 UR38, UR5, UR37, URZ ;  /* 0x0000002505267299 */ /* 0x000fe2000800063f */
[C---:B------:R-:W-:Y:S01]  /*a5d0*/  LOP3.LUT P1, RZ, R18.reuse, 0x7f, RZ, 0xc0, !PT ;  /* 0x0000007f12ff7812 */ /* 0x040fe2000782c0ff */
[----:B------:R-:W-:Y:S01]  /*a5e0*/  UMOV UR6, 0x1 ;  /* 0x0000000100067882 */ /* 0x000fe20000000000 */
[----:B------:R-:W-:Y:S01]  /*a5f0*/  LOP3.LUT P0, RZ, R18, 0x1f, RZ, 0xc0, !PT ;  /* 0x0000001f12ff7812 */ /* 0x000fe2000780c0ff */
[----:B------:R-:W-:Y:S01]  /*a600*/  ULDC UR5, c[0x0][0x10] ;  /* 0x0000040000057ab9 */ /* 0x000fe20000000800 */
[----:B------:R-:W-:Y:S01]  /*a610*/  USHF.L.U32 UR37, UR6, UR37, URZ ;  /* 0x0000002506257299 */ /* 0x000fe2000800063f */
[----:B------:R-:W-:Y:S01]  /*a620*/  BSSY B7, `(.L_x_177) ;  /* 0x0000102000077945 */ /* 0x000fe20003800000 */
[----:B------:R-:W-:Y:S01]  /*a630*/  UIMAD.WIDE.U32 UR4, UR4, UR5, URZ ;  /* 0x00000005040472a5 */ /* 0x000fe2000f8e003f */
[----:B------:R-:W-:Y:S01]  /*a640*/  PLOP3.LUT P0, PT, P0, P1, PT, 0x8a, 0x0 ;  /* 0x000000000000781c */ /* 0x000fe20000703172 */
[----:B------:R-:W-:Y:S01]  /*a650*/  ULDC UR6, c[0x0][0x14] ;  /* 0x0000050000067ab9 */ /* 0x000fe20000000800 */
[----:B------:R-:W-:Y:S01]  /*a660*/  P2R R4, PR, RZ, 0x2 ;  /* 0x00000002ff047803 */ /* 0x000fe20000000000 */
[----:B------:R-:W-:Y:S01]  /*a670*/  UIMAD.WIDE.U32 UR48, UR4, UR6, URZ ;  /* 0x00000006043072a5 */ /* 0x000fe2000f8e003f */
[----:B------:R-:W-:Y:S01]  /*a680*/  IMAD.MOV.U32 R24, RZ, RZ, 0x1 ;  /* 0x00000001ff187424 */ /* 0x000fe200078e00ff */
[----:B------:R-:W-:Y:S01]  /*a690*/  UIMAD UR45, UR5, UR6, URZ ;  /* 0x00000006052d72a4 */ /* 0x000fe2000f8e023f */
[----:B------:R-:W-:Y:S01]  /*a6a0*/  LOP3.LUT R26, R19, 0x2, RZ, 0xfc, !PT ;  /* 0x00000002131a7812 */ /* 0x000fe200078efcff */
[----:B------:R-:W-:Y:S01]  /*a6b0*/  IMAD.MOV.U32 R27, RZ, RZ, 0x1 ;  /* 0x00000001ff1b7424 */ /* 0x000fe200078e00ff */
[----:B------:R-:W-:Y:S01]  /*a6c0*/  P2R R32, PR, RZ, 0x1 ;  /* 0x00000001ff207803 */ /* 0x000fe20000000000 */
[----:B------:R-:W-:Y:S01]  /*a6d0*/  IMAD.MOV.U32 R28, RZ, RZ, RZ ;  /* 0x000000ffff1c7224 */ /* 0x000fe200078e00ff */
[----:B------:R-:W-:Y:S01]  /*a6e0*/  ULDC UR39, c[0x0][0x600] ;  /* 0x0001800000277ab9 */ /* 0x000fe20000000800 */
[----:B------:R-:W-:Y:S01]  /*a6f0*/  ULOP3.LUT UR38, URZ, UR38, URZ, 0x33, !UPT ;  /* 0x000000263f267292 */ /* 0x000fe2000f8e333f */
[----:B0-----:R-:W-:Y:S01]  /*a700*/  VIADD R0, R0, 0x7f ;  /* 0x0000007f00007836 */ /* 0x001fe20000000000 */
[----:B------:R-:W-:-:S02]  /*a710*/  UIADD3 UR39, UR39, -0x1, URZ ;  /* 0xffffffff27277890 */ /* 0x000fc4000fffe03f */
[----:B------:R-:W-:Y:S02]  /*a720*/  UIADD3 UR45, UR49, UR45, URZ ;  /* 0x0000002d312d7290 */ /* 0x000fe4000fffe03f */
[----:B------:R-:W-:Y:S01]  /*a730*/  SHF.R.S32.HI R3, RZ, 0x1f, R0 ;  /* 0x0000001fff037819 */ /* 0x000fe20000011400 */
[----:B------:R-:W-:-:S03]  /*a740*/  ULDC.64 UR46, c[0x0][0x198] ;  /* 0x00006600002e7ab9 */ /* 0x000fc60000000a00 */
[----:B------:R-:W-:-:S04]  /*a750*/  LEA.HI R3, R3, R0, RZ, 0x7 ;  /* 0x0000000003037211 */ /* 0x000fc800078f38ff */
[----:B------:R-:W-:-:S05]  /*a760*/  SHF.R.S32.HI R25, RZ, 0x7, R3 ;  /* 0x00000007ff197819 */ /* 0x000fca0000011403 */
[----:B------:R-:W-:-:S07]  /*a770*/  VIADD R23, R25, 0x1 ;  /* 0x0000000119177836 */ /* 0x000fce0000000000 */
.L_x_191:
[----:B------:R-:W-:-:S03]  /*a780*/  UMOV UR4, 0xffffffff ;  /* 0xffffffff00047882 */ /* 0x000fc60000000000 */
[----:B------:R-:W-:Y:S05]  /*a790*/  BRA.DIV UR4, `(.L_x_178) ;  /* 0x0000001204e87947 */ /* 0x000fea000b800000 */
[----:B------:R-:W-:-:S13]  /*a7a0*/  ELECT P6, URZ, PT ;  /* 0x00000000003f782f */ /* 0x000fda00038c0000 */
.L_x_205:
[----:B------:R-:W-:Y:S04]  /*a7b0*/  BSSY B6, `(.L_x_179) ;  /* 0x0000077000067945 */ /* 0x000fe80003800000 */
[----:B------:R-:W-:Y:S05]  /*a7c0*/  @!P6 BRA `(.L_x_180) ;  /* 0x0000000400d4e947 */ /* 0x000fea0003800000 */
[----:B------:R-:W0:Y:S01]  /*a7d0*/  S2R R3, SR_CgaCtaId ;  /* 0x0000000000037919 */ /* 0x000e220000008800 */
[----:B------:R-:W-:-:S04]  /*a7e0*/  MOV R22, 0x400 ;  /* 0x0000040000167802 */ /* 0x000fc80000000f00 */
[----:B0-----:R-:W-:-:S05]  /*a7f0*/  LEA R22, R3, R22, 0x18 ;  /* 0x0000001603167211 */ /* 0x001fca00078ec0ff */
[----:B------:R-:W-:-:S05]  /*a800*/  VIADD R0, R22, 0x800 ;  /* 0x0000080016007836 */ /* 0x000fca0000000000 */
[----:B------:R-:W-:-:S13]  /*a810*/  LOP3.LUT P0, RZ, R0, 0x1bf, RZ, 0xc0, !PT ;  /* 0x000001bf00ff7812 */ /* 0x000fda000780c0ff */
[----:B------:R-:W-:Y:S05]  /*a820*/  @!P0 BRA `(.L_x_181) ;  /* 0x0000000000408947 */ /* 0x000fea0003800000 */
[----:B------:R-:W-:Y:S01]  /*a830*/  MOV R14, 0x0 ;  /* 0x00000000000e7802 */ /* 0x000fe20000000f00 */
[----:B------:R-:W-:Y:S01]  /*a840*/  ULDC.64 UR4, c[0x4][0x70] ;  /* 0x01001c0000047ab9 */ /* 0x000fe20000000a00 */
[----:B------:R-:W-:Y:S01]  /*a850*/  ULDC.64 UR6, c[0x4][0x8] ;  /* 0x0100020000067ab9 */ /* 0x000fe20000000a00 */
[----:B------:R-:W-:Y:S02]  /*a860*/  IMAD.U32 R4, RZ, RZ, UR4 ;  /* 0x00000004ff047e24 */ /* 0x000fe4000f8e00ff */
[----:B------:R-:W-:Y:S01]  /*a870*/  IMAD.U32 R5, RZ, RZ, UR5 ;  /* 0x00000005ff057e24 */ /* 0x000fe2000f8e00ff */
[----:B------:R-:W0:Y:S01]  /*a880*/  LDC.64 R14, c[0x4][R14] ;  /* 0x010000000e0e7b82 */ /* 0x000e220000000a00 */
[----:B------:R-:W-:Y:S01]  /*a890*/  ULDC.64 UR4, c[0x4][0x78] ;  /* 0x01001e0000047ab9 */ /* 0x000fe20000000a00 */
[----:B------:R-:W-:Y:S02]  /*a8a0*/  IMAD.U32 R10, RZ, RZ, UR6 ;  /* 0x00000006ff0a7e24 */ /* 0x000fe4000f8e00ff */
[----:B------:R-:W-:-:S02]  /*a8b0*/  IMAD.U32 R6, RZ, RZ, UR4 ;  /* 0x00000004ff067e24 */ /* 0x000fc4000f8e00ff */
[----:B------:R-:W-:Y:S02]  /*a8c0*/  IMAD.U32 R7, RZ, RZ, UR5 ;  /* 0x00000005ff077e24 */ /* 0x000fe4000f8e00ff */
[----:B------:R-:W-:Y:S02]  /*a8d0*/  IMAD.U32 R11, RZ, RZ, UR7 ;  /* 0x00000007ff0b7e24 */ /* 0x000fe4000f8e00ff */
[----:B------:R-:W-:Y:S02]  /*a8e0*/  IMAD.MOV.U32 R8, RZ, RZ, 0x70 ;  /* 0x00000070ff087424 */ /* 0x000fe400078e00ff */
[----:B------:R-:W-:Y:S02]  /*a8f0*/  IMAD.MOV.U32 R12, RZ, RZ, 0x1 ;  /* 0x00000001ff0c7424 */ /* 0x000fe400078e00ff */
[----:B------:R-:W-:-:S07]  /*a900*/  IMAD.MOV.U32 R13, RZ, RZ, RZ ;  /* 0x000000ffff0d7224 */ /* 0x000fce00078e00ff */
[----:B------:R-:W-:-:S07]  /*a910*/  LEPC R20, `(.L_x_181) ;  /* 0x000000001014794e */ /* 0x000fce0000000000 */
[----:B0-----:R-:W-:Y:S05]  /*a920*/  CALL.ABS.NOINC R14 ;  /* 0x000000000e007343 */ /* 0x001fea0003c00000 */
.L_x_181:
        /* <DEDUP_REMOVED lines=19> */
.L_x_182:
[----:B------:R-:W0:Y:S02]  /*aa60*/  LDC R0, c[0x0][0x28c] ;  /* 0x0000a300ff007b82 */ /* 0x000e240000000800 */
[----:B0-----:R-:W-:-:S13]  /*aa70*/  ISETP.GE.AND P0, PT, R0, 0x1, PT ;  /* 0x000000010000780c */ /* 0x001fda0003f06270 */
[----:B------:R-:W-:Y:S05]  /*aa80*/  @!P0 BRA `(.L_x_180) ;  /* 0x0000000400248947 */ /* 0x000fea0003800000 */
[----:B------:R-:W-:Y:S02]  /*aa90*/  IMAD.SHL.U32 R31, R31, 0x100, RZ ;  /* 0x000001001f1f7824 */ /* 0x000fe400078e00ff */
[----:B------:R-:W-:Y:S02]  /*aaa0*/  IMAD.SHL.U32 R30, R30, 0x40, RZ ;  /* 0x000000401e1e7824 */ /* 0x000fe400078e00ff */
[----:B------:R-:W-:Y:S02]  /*aab0*/  IMAD.MOV.U32 R8, RZ, RZ, RZ ;  /* 0x000000ffff087224 */ /* 0x000fe400078e00ff */
[----:B------:R-:W-:Y:S02]  /*aac0*/  IMAD.MOV.U32 R0, RZ, RZ, R23 ;  /* 0x000000ffff007224 */ /* 0x000fe400078e0017 */
[----:B------:R-:W-:Y:S02]  /*aad0*/  IMAD.MOV.U32 R3, RZ, RZ, R27 ;  /* 0x000000ffff037224 */ /* 0x000fe400078e001b */
[----:B------:R-:W-:-:S02]  /*aae0*/  IMAD.MOV.U32 R5, RZ, RZ, R28 ;  /* 0x000000ffff057224 */ /* 0x000fc400078e001c */
[C---:B------:R-:W-:Y:S02]  /*aaf0*/  VIADD R9, R31.reuse, 0x40 ;  /* 0x000000401f097836 */ /* 0x040fe40000000000 */
[C---:B------:R-:W-:Y:S02]  /*ab00*/  VIADD R10, R31.reuse, 0x80 ;  /* 0x000000801f0a7836 */ /* 0x040fe40000000000 */
[----:B------:R-:W-:-:S07]  /*ab10*/  VIADD R11, R31, 0xc0 ;  /* 0x000000c01f0b7836 */ /* 0x000fce0000000000 */
.L_x_186:
[----:B------:R-:W-:Y:S01]  /*ab20*/  IMAD R7, R5, 0x8, R22 ;  /* 0x0000000805077824 */ /* 0x000fe200078e0216 */
[----:B------:R-:W-:Y:S02]  /*ab30*/  SHF.L.U32 R4, R3, 0x1f, RZ ;  /* 0x0000001f03047819 */ /* 0x000fe400000006ff */
[----:B------:R-:W-:Y:S02]  /*ab40*/  LOP3.LUT P1, RZ, R18, 0x7f, RZ, 0xc0, !PT ;  /* 0x0000007f12ff7812 */ /* 0x000fe4000782c0ff */
[----:B------:R-:W0:Y:S11]  /*ab50*/  SYNCS.PHASECHK.TRANS64.TRYWAIT P0, [R7+URZ+0x28], R4 ;  /* 0x00002804070075a7 */ /* 0x000e36000800017f */
[----:B------:R-:W1:Y:S01]  /*ab60*/  @!P1 LDC R6, c[0x0][0x500] ;  /* 0x00014000ff069b82 */ /* 0x000e620000000800 */
[----:B0-----:R-:W-:Y:S05]  /*ab70*/  @!P0 BRA `(.L_x_183) ;  /* 0x0000001000108947 */ /* 0x001fea0003800000 */
.L_x_206:
[----:B------:R-:W-:Y:S02]  /*ab80*/  LOP3.LUT P0, RZ, R18, 0x7f, RZ, 0xc0, !PT ;  /* 0x0000007f12ff7812 */ /* 0x000fe4000780c0ff */
[----:B0-----:R-:W-:-:S11]  /*ab90*/  PRMT R4, R26, 0x9910, RZ ;  /* 0x000099101a047816 */ /* 0x001fd600000000ff */
[----:B-1----:R0:W-:Y:S01]  /*aba0*/  @!P0 SYNCS.ARRIVE.TRANS64 RZ, [R7+URZ], R6 ;  /* 0x0000000607ff89a7 */ /* 0x0021e2000800003f */
[----:B------:R-:W-:-:S13]  /*abb0*/  ISETP.NE.AND P0, PT, R4, 0x2, PT ;  /* 0x000000020400780c */ /* 0x000fda0003f05270 */
[----:B0-----:R-:W-:Y:S05]  /*abc0*/  @P0 BRA `(.L_x_184) ;  /* 0x0000000000040947 */ /* 0x001fea0003800000 */
[----:B------:R-:W-:Y:S01]  /*abd0*/  BPT.TRAP 0x1 ;  /* 0x000000040000795c */ /* 0x000fe20000300000 */
.L_x_184:
[----:B------:R-:W-:-:S13]  /*abe0*/  ISETP.NE.AND P0, PT, R32, RZ, PT ;  /* 0x000000ff2000720c */ /* 0x000fda0003f05270 */
[----:B------:R-:W-:Y:S05]  /*abf0*/  @P0 BRA `(.L_x_185) ;  /* 0x0000000000040947 */ /* 0x000fea0003800000 */
[----:B------:R-:W-:Y:S01]  /*ac00*/  BPT.TRAP 0x1 ;  /* 0x000000040000795c */ /* 0x000fe20000300000 */
.L_x_185:
[--C-:B------:R-:W-:Y:S01]  /*ac10*/  IMAD R4, R5, 0x8000, R22.reuse ;  /* 0x0000800005047824 */ /* 0x100fe200078e0216 */
[----:B------:R-:W-:Y:S01]  /*ac20*/  R2UR UR41, R7 ;  /* 0x00000000072972ca */ /* 0x000fe200000e0000 */
[----:B------:R-:W-:Y:S01]  /*ac30*/  UIADD3 UR4, UP0, UR46, 0xf0, URZ ;  /* 0x000000f02e047890 */ /* 0x000fe2000ff1e03f */
[----:B------:R-:W-:Y:S01]  /*ac40*/  R2UR UR43, R8 ;  /* 0x00000000082b72ca */ /* 0x000fe200000e0000 */
[----:B------:R-:W-:Y:S01]  /*ac50*/  VIADD R0, R0, 0xffffffff ;  /* 0xffffffff00007836 */ /* 0x000fe20000000000 */
[----:B------:R-:W-:Y:S01]  /*ac60*/  R2UR UR16, R4 ;  /* 0x00000000041072ca */ /* 0x000fe200000e0000 */
[----:B------:R-:W-:Y:S01]  /*ac70*/  IMAD R4, R5, 0x2000, R22 ;  /* 0x0000200005047824 */ /* 0x000fe200078e0216 */
[----:B------:R-:W-:Y:S01]  /*ac80*/  R2UR UR44, R29 ;  /* 0x000000001d2c72ca */ /* 0x000fe200000e0000 */
[----:B------:R-:W-:Y:S01]  /*ac90*/  UIADD3 UR14, UP1, UR46, 0x1f0, URZ ;  /* 0x000001f02e0e7890 */ /* 0x000fe2000ff3e03f */
[----:B------:R-:W-:Y:S01]  /*aca0*/  R2UR UR42, R31 ;  /* 0x000000001f2a72ca */ /* 0x000fe200000e0000 */
[----:B------:R-:W-:Y:S01]  /*acb0*/  UIADD3.X UR5, URZ, UR47, URZ, UP0, !UPT ;  /* 0x0000002f3f057290 */ /* 0x000fe200087fe43f */
[----:B------:R-:W-:Y:S01]  /*acc0*/  R2UR UR8, R4 ;  /* 0x00000000040872ca */ /* 0x000fe200000e0000 */
[----:B------:R-:W-:Y:S01]  /*acd0*/  VIADD R5, R5, 0x1 ;  /* 0x0000000105057836 */ /* 0x000fe20000000000 */
[----:B------:R-:W-:Y:S01]  /*ace0*/  R2UR UR34, R9 ;  /* 0x00000000092272ca */ /* 0x000fe200000e0000 */
[----:B------:R-:W-:Y:S01]  /*acf0*/  UIADD3.X UR15, URZ, UR47, URZ, UP1, !UPT ;  /* 0x0000002f3f0f7290 */ /* 0x000fe20008ffe43f */
[----:B------:R-:W-:Y:S01]  /*ad00*/  R2UR UR26, R10 ;  /* 0x000000000a1a72ca */ /* 0x000fe200000e0000 */
[----:B------:R-:W-:Y:S01]  /*ad10*/  UMOV UR6, 0x0 ;  /* 0x0000000000067882 */ /* 0x000fe20000000000 */
[----:B------:R-:W-:Y:S01]  /*ad20*/  R2UR UR18, R11 ;  /* 0x000000000b1272ca */ /* 0x000fe200000e0000 */
[----:B------:R-:W-:Y:S01]  /*ad30*/  UIADD3 UR40, UR16, 0x800, URZ ;  /* 0x0000080010287890 */ /* 0x000fe2000fffe03f */
[----:B------:R-:W-:Y:S01]  /*ad40*/  R2UR UR11, R30 ;  /* 0x000000001e0b72ca */ /* 0x000fe200000e0000 */
[----:B------:R-:W-:Y:S01]  /*ad50*/  UIADD3 UR32, UR16, 0x2800, URZ ;  /* 0x0000280010207890 */ /* 0x000fe2000fffe03f */
[----:B------:R-:W-:Y:S01]  /*ad60*/  ISETP.GT.AND P1, PT, R0, 0x1, PT ;  /* 0x000000010000780c */ /* 0x000fe20003f24270 */
[----:B------:R-:W-:Y:S01]  /*ad70*/  UIADD3 UR24, UR16, 0x4800, URZ ;  /* 0x0000480010187890 */ /* 0x000fe2000fffe03f */
[----:B------:R-:W-:Y:S01]  /*ad80*/  ISETP.NE.AND P0, PT, R5, 0x5, PT ;  /* 0x000000050500780c */ /* 0x000fe20003f05270 */
[----:B------:R-:W-:Y:S01]  /*ad90*/  UIADD3 UR16, UR16, 0x6800, URZ ;  /* 0x0000680010107890 */ /* 0x000fe2000fffe03f */
[----:B------:R-:W-:Y:S01]  /*ada0*/  VIADD R8, R8, 0x80 ;  /* 0x0000008008087836 */ /* 0x000fe20000000000 */
[----:B------:R-:W-:Y:S01]  /*adb0*/  UIADD3 UR8, UR8, 0x28800, URZ ;  /* 0x0002880008087890 */ /* 0x000fe2000fffe03f */
[----:B------:R-:W-:Y:S01]  /*adc0*/  SEL R4, RZ, 0x1, P0 ;  /* 0x00000001ff047807 */ /* 0x000fe20000000000 */
[----:B------:R-:W-:Y:S01]  /*add0*/  UMOV UR7, 0x10000000 ;  /* 0x1000000000077882 */ /* 0x000fe20000000000 */
[----:B------:R-:W-:Y:S01]  /*ade0*/  UMOV UR33, UR41 ;  /* 0x0000002900217c82 */ /* 0x000fe20008000000 */
[----:B------:R-:W-:Y:S01]  /*adf0*/  UMOV UR35, UR43 ;  /* 0x0000002b00237c82 */ /* 0x000fe20008000000 */
[----:B------:R-:W-:Y:S01]  /*ae00*/  UMOV UR36, UR44 ;  /* 0x0000002c00247c82 */ /* 0x000fe20008000000 */
[----:B------:R-:W-:Y:S01]  /*ae10*/  UMOV UR25, UR41 ;  /* 0x0000002900197c82 */ /* 0x000fe20008000000 */
[----:B------:R-:W-:Y:S01]  /*ae20*/  UMOV UR27, UR43 ;  /* 0x0000002b001b7c82 */ /* 0x000fe20008000000 */
[----:B------:R-:W-:Y:S01]  /*ae30*/  UMOV UR28, UR44 ;  /* 0x0000002c001c7c82 */ /* 0x000fe20008000000 */
[----:B------:R0:W-:Y:S01]  /*ae40*/  UTMALDG.3D [UR40], [UR4], desc[UR6] ;  /* 0x00000628040075b4 */ /* 0x0001e20008011000 */
[----:B------:R-:W-:Y:S01]  /*ae50*/  UMOV UR17, UR41 ;  /* 0x0000002900117c82 */ /* 0x000fe20008000000 */
[----:B------:R-:W-:Y:S01]  /*ae60*/  UMOV UR19, UR43 ;  /* 0x0000002b00137c82 */ /* 0x000fe20008000000 */
[----:B------:R-:W-:Y:S01]  /*ae70*/  UMOV UR20, UR44 ;  /* 0x0000002c00147c82 */ /* 0x000fe20008000000 */
[----:B------:R-:W-:Y:S01]  /*ae80*/  UMOV UR9, UR41 ;  /* 0x0000002900097c82 */ /* 0x000fe20008000000 */
[----:B------:R-:W-:Y:S01]  /*ae90*/  UMOV UR10, UR43 ;  /* 0x0000002b000a7c82 */ /* 0x000fe20008000000 */
[----:B------:R-:W-:Y:S01]  /*aea0*/  UMOV UR12, UR44 ;  /* 0x0000002c000c7c82 */ /* 0x000fe20008000000 */
[----:B------:R-:W-:Y:S01]  /*aeb0*/  LOP3.LUT R3, R3, R4, RZ, 0x3c, !PT ;  /* 0x0000000403037212 */ /* 0x000fe200078e3cff */
[----:B------:R0:W-:Y:S01]  /*aec0*/  UTMALDG.3D [UR32], [UR4], desc[UR6] ;  /* 0x00000620040075b4 */ /* 0x0001e20008011000 */
[----:B------:R-:W-:Y:S01]  /*aed0*/  SEL R5, R5, RZ, P0 ;  /* 0x000000ff05057207 */ /* 0x000fe20000000000 */
[----:B------:R0:W-:Y:S01]  /*aee0*/  UTMALDG.3D [UR24], [UR4], desc[UR6] ;  /* 0x00000618040075b4 */ /* 0x0001e20008011000 */
[----:B------:R0:W-:Y:S01]  /*aef0*/  UTMALDG.3D [UR16], [UR4], desc[UR6] ;  /* 0x00000610040075b4 */ /* 0x0001e20008011000 */
[----:B------:R0:W-:Y:S02]  /*af00*/  UTMALDG.3D [UR8], [UR14], desc[UR6] ;  /* 0x000006080e0075b4 */ /* 0x0001e40008011000 */
[----:B0-----:R-:W-:Y:S05]  /*af10*/  @P1 BRA `(.L_x_186) ;  /* 0xfffffffc00001947 */ /* 0x001fea000383ffff */
.L_x_180:
[----:B------:R-:W-:Y:S05]  /*af20*/  BSYNC B6 ;  /* 0x0000000000067941 */ /* 0x000fea0003800000 */
.L_x_179:
[----:B------:R-:W-:Y:S01]  /*af30*/  LOP3.LUT P1, RZ, R24, 0xff, RZ, 0xc0, !PT ;  /* 0x000000ff18ff7812 */ /* 0x000fe2000782c0ff */
[----:B------:R-:W-:Y:S01]  /*af40*/  IMAD.IADD R3, R25, 0x1, R28 ;  /* 0x0000000119037824 */ /* 0x000fe200078e021c */
[----:B------:R-:W-:Y:S01]  /*af50*/  IADD3 R16, P2, R16, UR48, RZ ;  /* 0x0000003010107c10 */ /* 0x000fe2000ff5e0ff */
[----:B------:R-:W-:Y:S01]  /*af60*/  ULDC.64 UR4, c[0x0][0x650] ;  /* 0x0001940000047ab9 */ /* 0x000fe20000000a00 */
[----:B------:R-:W-:Y:S01]  /*af70*/  BSSY B0, `(.L_x_187) ;  /* 0x000006a000007945 */ /* 0x000fe20003800000 */
[----:B------:R-:W-:Y:S01]  /*af80*/  IMAD.MOV.U32 R31, RZ, RZ, -0x1 ;  /* 0xffffffffff1f7424 */ /* 0x000fe200078e00ff */
[----:B------:R-:W-:Y:S01]  /*af90*/  ISETP.GT.U32.AND P0, PT, R3, 0x4, PT ;  /* 0x000000040300780c */ /* 0x000fe20003f04070 */
[----:B------:R-:W-:Y:S01]  /*afa0*/  IMAD.MOV.U32 R30, RZ, RZ, -0x1 ;  /* 0xffffffffff1e7424 */ /* 0x000fe200078e00ff */
[----:B------:R-:W-:Y:S01]  /*afb0*/  IADD3.X R17, R17, UR45, RZ, P2, !PT ;  /* 0x0000002d11117c10 */ /* 0x000fe200097fe4ff */
[----:B------:R-:W-:Y:S01]  /*afc0*/  IMAD.MOV.U32 R29, RZ, RZ, -0x1 ;  /* 0xffffffffff1d7424 */ /* 0x000fe200078e00ff */
[----:B------:R-:W-:-:S02]  /*afd0*/  ISETP.LT.U32.AND P0, PT, R25, 0x5, P0 ;  /* 0x000000051900780c */ /* 0x000fc40000701070 */
[----:B------:R-:W-:Y:S01]  /*afe0*/  PRMT R24, RZ, 0x7610, R24 ;  /* 0x00007610ff187816 */ /* 0x000fe20000000018 */
[----:B------:R-:W0:Y:S01]  /*aff0*/  @P1 S2R R5, SR_CgaCtaId ;  /* 0x0000000000051919 */ /* 0x000e220000008800 */
[----:B------:R-:W-:-:S04]  /*b000*/  @P1 MOV R0, 0x400 ;  /* 0x0000040000001802 */ /* 0x000fc80000000f00 */
[----:B0-----:R-:W-:Y:S01]  /*b010*/  @P1 LEA R0, R5, R0, 0x18 ;  /* 0x0000000005001211 */ /* 0x001fe200078ec0ff */
[----:B------:R-:W-:-:S03]  /*b020*/  IMAD.WIDE.U32 R4, R3, -0x33333333, RZ ;  /* 0xcccccccd03047825 */ /* 0x000fc600078e00ff */
[----:B------:R0:W-:Y:S01]  /*b030*/  @P1 SYNCS.ARRIVE.TRANS64.A1T0 RZ, [R0+URZ+0x68], RZ ;  /* 0x000068ff00ff19a7 */ /* 0x0001e2000810003f */
[----:B------:R-:W-:Y:S02]  /*b040*/  ISETP.GE.U32.AND P1, PT, R25, 0x5, PT ;  /* 0x000000051900780c */ /* 0x000fe40003f26070 */
[----:B------:R-:W-:Y:S02]  /*b050*/  SHF.R.U32.HI R4, RZ, 0x2, R5 ;  /* 0x00000002ff047819 */ /* 0x000fe40000011605 */
[----:B0-----:R-:W-:-:S03]  /*b060*/  SEL R0, RZ, 0x1, !P0 ;  /* 0x00000001ff007807 */ /* 0x001fc60004000000 */
[----:B------:R-:W-:Y:S01]  /*b070*/  IMAD R28, R4, -0x5, R3 ;  /* 0xfffffffb041c7824 */ /* 0x000fe200078e0203 */
[----:B------:R-:W-:Y:S02]  /*b080*/  ISETP.GE.U32.AND P0, PT, R16, UR4, PT ;  /* 0x0000000410007c0c */ /* 0x000fe4000bf06070 */
[----:B------:R-:W-:Y:S02]  /*b090*/  LOP3.LUT R27, R27, R0, RZ, 0x3c, !PT ;  /* 0x000000001b1b7212 */ /* 0x000fe400078e3cff */
[----:B------:R-:W-:Y:S02]  /*b0a0*/  ISETP.GE.U32.AND.EX P0, PT, R17, UR5, PT, P0 ;  /* 0x0000000511007c0c */ /* 0x000fe4000bf06100 */
[----:B------:R-:W-:Y:S02]  /*b0b0*/  @P1 LOP3.LUT R27, R27, 0x1, R4, 0x78, !PT ;  /* 0x000000011b1b1812 */ /* 0x000fe400078e7804 */
[----:B------:R-:W-:-:S09]  /*b0c0*/  PRMT R0, RZ, 0x7610, R0 ;  /* 0x00007610ff007816 */ /* 0x000fd20000000000 */
[----:B------:R-:W-:Y:S05]  /*b0d0*/  @P0 BRA `(.L_x_188) ;  /* 0x00000004004c0947 */ /* 0x000fea0003800000 */
[----:B------:R-:W-:Y:S01]  /*b0e0*/  ULDC.64 UR4, c[0x0][0x628] ;  /* 0x00018a0000047ab9 */ /* 0x000fe20000000a00 */
[----:B------:R-:W0:Y:S01]  /*b0f0*/  S2R R10, SR_CTAID.X ;  /* 0x00000000000a7919 */ /* 0x000e220000002500 */
[----:B------:R-:W-:Y:S01]  /*b100*/  ISETP.NE.U32.AND P0, PT, RZ, UR4, PT ;  /* 0x00000004ff007c0c */ /* 0x000fe2000bf05070 */
[----:B------:R-:W-:Y:S01]  /*b110*/  ULDC UR7, c[0x0][0x630] ;  /* 0x00018c0000077ab9 */ /* 0x000fe20000000800 */
[----:B------:R-:W-:Y:S01]  /*b120*/  IMAD.MOV.U32 R4, RZ, RZ, R16 ;  /* 0x000000ffff047224 */ /* 0x000fe200078e0010 */
[----:B------:R-:W1:Y:S01]  /*b130*/  S2R R0, SR_CTAID.Y ;  /* 0x0000000000007919 */ /* 0x000e620000002600 */
[----:B------:R-:W-:Y:S01]  /*b140*/  ISETP.NE.AND.EX P0, PT, RZ, UR5, PT, P0 ;  /* 0x00000005ff007c0c */ /* 0x000fe2000bf05300 */
[----:B------:R-:W-:-:S12]  /*b150*/  IMAD.MOV.U32 R5, RZ, RZ, R17 ;  /* 0x000000ffff057224 */ /* 0x000fd800078e0011 */
[----:B------:R-:W-:Y:S05]  /*b160*/  @!P0 BRA `(.L_x_189) ;  /* 0x0000000000288947 */ /* 0x000fea0003800000 */
[----:B------:R-:W-:Y:S02]  /*b170*/  ULDC UR6, c[0x0][0x634] ;  /* 0x00018d0000067ab9 */ /* 0x000fe40000000800 */
[----:B------:R-:W-:-:S05]  /*b180*/  IADD3 R9, P0, R16, UR6, RZ ;  /* 0x0000000610097c10 */ /* 0x000fca000ff1e0ff */
[----:B------:R-:W-:-:S04]  /*b190*/  IMAD.X R3, RZ, RZ, R17, P0 ;  /* 0x000000ffff037224 */ /* 0x000fc800000e0611 */
[----:B------:R-:W-:-:S04]  /*b1a0*/  IMAD.WIDE.U32 R6, R3, UR4, RZ ;  /* 0x0000000403067c25 */ /* 0x000fc8000f8e00ff */
[----:B------:R-:W-:-:S04]  /*b1b0*/  IMAD.WIDE.U32 R6, P0, R9, UR5, R6 ;  /* 0x0000000509067c25 */ /* 0x000fc8000f800006 */
[----:B------:R-:W-:-:S04]  /*b1c0*/  IMAD.WIDE.U32 R8, R9, UR4, RZ ;  /* 0x0000000409087c25 */ /* 0x000fc8000f8e00ff */
[----:B------:R-:W-:Y:S01]  /*b1d0*/  IMAD.X R5, RZ, RZ, RZ, P0 ;  /* 0x000000ffff057224 */ /* 0x000fe200000e06ff */
[----:B------:R-:W-:Y:S01]  /*b1e0*/  IADD3 RZ, P0, R9, R6, RZ ;  /* 0x0000000609ff7210 */ /* 0x000fe20007f1e0ff */
[----:B------:R-:W-:-:S04]  /*b1f0*/  IMAD.MOV.U32 R4, RZ, RZ, R7 ;  /* 0x000000ffff047224 */ /* 0x000fc800078e0007 */
[----:B------:R-:W-:-:S08]  /*b200*/  IMAD.WIDE.U32.X R4, R3, UR5, R4, P0 ;  /* 0x0000000503047c25 */ /* 0x000fd000080e0404 */
.L_x_189:
[--C-:B------:R-:W-:Y:S01]  /*b210*/  SHF.R.U64 R29, R4, UR7, R5.reuse ;  /* 0x00000007041d7c19 */ /* 0x100fe20008001205 */
[----:B------:R-:W-:Y:S01]  /*b220*/  ULDC.64 UR4, c[0x0][0x620] ;  /* 0x0001880000047ab9 */ /* 0x000fe20000000a00 */
[----:B------:R-:W-:Y:S01]  /*b230*/  SHF.R.U32.HI R3, RZ, UR7, R5 ;  /* 0x00000007ff037c19 */ /* 0x000fe20008011605 */
[----:B------:R-:W2:Y:S01]  /*b240*/  LDC R15, c[0x0][0x144] ;  /* 0x00005100ff0f7b82 */ /* 0x000ea20000000800 */
[----:B------:R-:W-:Y:S01]  /*b250*/  IADD3 R6, P0, RZ, -R29, RZ ;  /* 0x8000001dff067210 */ /* 0x000fe20007f1e0ff */
[----:B------:R-:W-:Y:S01]  /*b260*/  ULDC.64 UR8, c[0x0][0x640] ;  /* 0x0001900000087ab9 */ /* 0x000fe20000000a00 */
[----:B0-----:R-:W-:Y:S01]  /*b270*/  I2FP.F32.U32 R7, R10 ;  /* 0x0000000a00077245 */ /* 0x001fe20000201000 */
[----:B------:R-:W-:Y:S02]  /*b280*/  ULDC UR6, c[0x0][0x608] ;  /* 0x0001820000067ab9 */ /* 0x000fe40000000800 */
[----:B------:R-:W-:Y:S01]  /*b290*/  IMAD.X R3, RZ, RZ, ~R3, P0 ;  /* 0x000000ffff037224 */ /* 0x000fe200000e0e03 */
[----:B------:R-:W-:Y:S01]  /*b2a0*/  ISETP.NE.U32.AND P0, PT, RZ, UR8, PT ;  /* 0x00000008ff007c0c */ /* 0x000fe2000bf05070 */
[----:B------:R-:W-:Y:S01]  /*b2b0*/  IMAD.WIDE.U32 R4, R6, UR4, R16 ;  /* 0x0000000406047c25 */ /* 0x000fe2000f8e0010 */
[----:B------:R-:W0:Y:S02]  /*b2c0*/  LDC R9, c[0x0][0x148] ;  /* 0x00005200ff097b82 */ /* 0x000e240000000800 */
[----:B------:R-:W-:Y:S01]  /*b2d0*/  ISETP.NE.AND.EX P0, PT, RZ, UR9, PT, P0 ;  /* 0x00000009ff007c0c */ /* 0x000fe2000bf05300 */
[----:B------:R-:W-:Y:S01]  /*b2e0*/  IMAD R3, R3, UR4, RZ ;  /* 0x0000000403037c24 */ /* 0x000fe2000f8e02ff */
[----:B------:R-:W-:-:S02]  /*b2f0*/  ULDC UR4, c[0x0][0x150] ;  /* 0x0000540000047ab9 */ /* 0x000fc40000000800 */
[----:B------:R-:W-:Y:S01]  /*b300*/  FMUL R7, R7, UR4 ;  /* 0x0000000407077c20 */ /* 0x000fe20008400000 */
[----:B------:R-:W-:Y:S01]  /*b310*/  IMAD R3, R6, UR5, R3 ;  /* 0x0000000506037c24 */ /* 0x000fe2000f8e0203 */
[----:B------:R-:W-:Y:S01]  /*b320*/  ULDC UR4, c[0x0][0x618] ;  /* 0x0001860000047ab9 */ /* 0x000fe20000000800 */
[----:B------:R-:W-:Y:S02]  /*b330*/  ULDC UR5, c[0x0][0x154] ;  /* 0x0000550000057ab9 */ /* 0x000fe40000000800 */
[----:B------:R-:W-:Y:S01]  /*b340*/  IMAD.IADD R5, R5, 0x1, R3 ;  /* 0x0000000105057824 */ /* 0x000fe200078e0203 */
[----:B------:R-:W3:Y:S04]  /*b350*/  F2I.U32.TRUNC.NTZ R7, R7 ;  /* 0x0000000700077305 */ /* 0x000ee8000020f000 */
[----:B------:R-:W-:-:S02]  /*b360*/  SHF.R.U64 R3, R4, UR4, R5 ;  /* 0x0000000404037c19 */ /* 0x000fc40008001205 */
[----:B-1----:R-:W-:-:S05]  /*b370*/  I2FP.F32.U32 R4, R0 ;  /* 0x0000000000047245 */ /* 0x002fca0000201000 */
[----:B------:R-:W-:Y:S01]  /*b380*/  FMUL R12, R4, UR5 ;  /* 0x00000005040c7c20 */ /* 0x000fe20008400000 */
[----:B------:R-:W-:Y:S01]  /*b390*/  SHF.R.U32.HI R4, RZ, UR4, R5 ;  /* 0x00000004ff047c19 */ /* 0x000fe20008011605 */
[----:B------:R-:W-:Y:S01]  /*b3a0*/  ULDC UR4, c[0x0][0x658] ;  /* 0x0001960000047ab9 */ /* 0x000fe20000000800 */
[----:B---3--:R-:W-:Y:S02]  /*b3b0*/  IMAD.MOV R7, RZ, RZ, -R7 ;  /* 0x000000ffff077224 */ /* 0x008fe400078e0a07 */
[--C-:B------:R-:W-:Y:S01]  /*b3c0*/  SHF.R.U64 R11, R3, UR6, R4.reuse ;  /* 0x00000006030b7c19 */ /* 0x100fe20008001204 */
[----:B------:R-:W1:Y:S01]  /*b3d0*/  F2I.U32.TRUNC.NTZ R12, R12 ;  /* 0x0000000c000c7305 */ /* 0x000e62000020f000 */
[----:B------:R-:W-:Y:S01]  /*b3e0*/  SHF.R.U32.HI R4, RZ, UR6, R4 ;  /* 0x00000006ff047c19 */ /* 0x000fe20008011604 */
[----:B--2---:R-:W-:-:S03]  /*b3f0*/  IMAD R10, R15, R7, R10 ;  /* 0x000000070f0a7224 */ /* 0x004fc600078e020a */
[--C-:B------:R-:W-:Y:S02]  /*b400*/  SHF.R.U64 R8, R11, UR4, R4.reuse ;  /* 0x000000040b087c19 */ /* 0x100fe40008001204 */
[----:B------:R-:W-:-:S03]  /*b410*/  SHF.R.U32.HI R13, RZ, UR4, R4 ;  /* 0x00000004ff0d7c19 */ /* 0x000fc60008011604 */
[----:B------:R-:W-:Y:S02]  /*b420*/  IMAD.MOV.U32 R4, RZ, RZ, R8 ;  /* 0x000000ffff047224 */ /* 0x000fe400078e0008 */
[----:B------:R-:W-:Y:S01]  /*b430*/  IMAD.MOV.U32 R5, RZ, RZ, R13 ;  /* 0x000000ffff057224 */ /* 0x000fe200078e000d */
[----:B01----:R-:W-:Y:S06]  /*b440*/  @!P0 BRA `(.L_x_190) ;  /* 0x0000000000288947 */ /* 0x003fec0003800000 */
[----:B------:R-:W-:Y:S02]  /*b450*/  ULDC UR4, c[0x0][0x64c] ;  /* 0x0001930000047ab9 */ /* 0x000fe40000000800 */
[----:B------:R-:W-:-:S05]  /*b460*/  IADD3 R5, P0, R8, UR4, RZ ;  /* 0x0000000408057c10 */ /* 0x000fca000ff1e0ff */
[----:B------:R-:W-:-:S04]  /*b470*/  IMAD.X R13, RZ, RZ, R13, P0 ;  /* 0x000000ffff0d7224 */ /* 0x000fc800000e060d */
[----:B------:R-:W-:-:S04]  /*b480*/  IMAD.WIDE.U32 R6, R13, UR8, RZ ;  /* 0x000000080d067c25 */ /* 0x000fc8000f8e00ff */
[----:B------:R-:W-:-:S04]  /*b490*/  IMAD.WIDE.U32 R6, P0, R5, UR9, R6 ;  /* 0x0000000905067c25 */ /* 0x000fc8000f800006 */
[----:B------:R-:W-:-:S04]  /*b4a0*/  IMAD.WIDE.U32 R4, R5, UR8, RZ ;  /* 0x0000000805047c25 */ /* 0x000fc8000f8e00ff */
[----:B------:R-:W-:Y:S01]  /*b4b0*/  IMAD.MOV.U32 R4, RZ, RZ, R7 ;  /* 0x000000ffff047224 */ /* 0x000fe200078e0007 */
[----:B------:R-:W-:Y:S01]  /*b4c0*/  IADD3 RZ, P1, R5, R6, RZ ;  /* 0x0000000605ff7210 */ /* 0x000fe20007f3e0ff */
[----:B------:R-:W-:-:S04]  /*b4d0*/  IMAD.X R5, RZ, RZ, RZ, P0 ;  /* 0x000000ffff057224 */ /* 0x000fc800000e06ff */
[----:B------:R-:W-:-:S08]  /*b4e0*/  IMAD.WIDE.U32.X R4, R13, UR9, R4, P1 ;  /* 0x000000090d047c25 */ /* 0x000fd000088e0404 */
.L_x_190:
[----:B------:R-:W-:Y:S01]  /*b4f0*/  ISETP.NE.AND P0, PT, R2, 0x1, PT ;  /* 0x000000010200780c */ /* 0x000fe20003f05270 */
[----:B------:R-:W-:Y:S01]  /*b500*/  ULDC UR4, c[0x0][0x648] ;  /* 0x0001920000047ab9 */ /* 0x000fe20000000800 */
[----:B------:R-:W-:Y:S01]  /*b510*/  LOP3.LUT R11, R11, UR38, RZ, 0xc0, !PT ;  /* 0x000000260b0b7c12 */ /* 0x000fe2000f8ec0ff */
[----:B------:R-:W-:Y:S01]  /*b520*/  IMAD.MOV R12, RZ, RZ, -R12 ;  /* 0x000000ffff0c7224 */ /* 0x000fe200078e0a0c */
[----:B------:R-:W-:Y:S01]  /*b530*/  SHF.R.U64 R4, R4, UR4, R5 ;  /* 0x0000000404047c19 */ /* 0x000fe20008001205 */
[----:B------:R-:W-:Y:S01]  /*b540*/  ULDC UR4, c[0x0][0x638] ;  /* 0x00018e0000047ab9 */ /* 0x000fe20000000800 */
[----:B------:R-:W-:Y:S01]  /*b550*/  LOP3.LUT R31, R3, UR39, RZ, 0xc0, !PT ;  /* 0x00000027031f7c12 */ /* 0x000fe2000f8ec0ff */
[----:B------:R-:W-:Y:S02]  /*b560*/  ULDC UR5, c[0x0][0x610] ;  /* 0x0001840000057ab9 */ /* 0x000fe40000000800 */
[----:B------:R-:W-:Y:S02]  /*b570*/  IMAD.MOV R5, RZ, RZ, -R4 ;  /* 0x000000ffff057224 */ /* 0x000fe400078e0a04 */
[----:B------:R-:W-:-:S02]  /*b580*/  IMAD R11, R4, UR37, R11 ;  /* 0x00000025040b7c24 */ /* 0x000fc4000f8e020b */
[----:B------:R-:W-:Y:S02]  /*b590*/  @P0 IMAD R10, R9, R12, R0 ;  /* 0x0000000c090a0224 */ /* 0x000fe400078e0200 */
[----:B------:R-:W-:Y:S01]  /*b5a0*/  IMAD R8, R5, UR4, R8 ;  /* 0x0000000405087c24 */ /* 0x000fe2000f8e0208 */
[----:B------:R-:W-:Y:S01]  /*b5b0*/  ULDC UR4, c[0x0][0x600] ;  /* 0x0001800000047ab9 */ /* 0x000fe20000000800 */
[----:B------:R-:W-:Y:S02]  /*b5c0*/  IMAD R10, R11, UR5, R10 ;  /* 0x000000050b0a7c24 */ /* 0x000fe4000f8e020a */
[----:B------:R-:W-:Y:S02]  /*b5d0*/  IMAD R31, R8, UR4, R31 ;  /* 0x00000004081f7c24 */ /* 0x000fe4000f8e021f */
[----:B------:R-:W-:-:S03]  /*b5e0*/  IMAD.MOV.U32 R0, RZ, RZ, 0x1 ;  /* 0x00000001ff007424 */ /* 0x000fc600078e00ff */
[----:B------:R-:W-:Y:S02]  /*b5f0*/  SEL R30, R31, R10, !P0 ;  /* 0x0000000a1f1e7207 */ /* 0x000fe40004000000 */
[----:B------:R-:W-:-:S07]  /*b600*/  SEL R31, R10, R31, !P0 ;  /* 0x0000001f0a1f7207 */ /* 0x000fce0004000000 */
.L_x_188:
[----:B------:R-:W-:Y:S05]  /*b610*/  BSYNC B0 ;  /* 0x0000000000007941 */ /* 0x000fea0003800000 */
.L_x_187:
[----:B------:R-:W-:-:S13]  /*b620*/  LOP3.LUT P0, RZ, R0, 0xff, RZ, 0xc0, !PT ;  /* 0x000000ff00ff7812 */ /* 0x000fda000780c0ff */
[----:B------:R-:W-:Y:S05]  /*b630*/  @P0 BRA `(.L_x_191) ;  /* 0xfffffff000500947 */ /* 0x000fea000383ffff */
[----:B------:R-:W-:Y:S05]  /*b640*/  BSYNC B7 ;  /* 0x0000000000077941 */ /* 0x000fea0003800000 */
.L_x_177:
[----:B------:R-:W-:-:S03]  /*b650*/  UMOV UR4, 0xffffffff ;  /* 0xffffffff00047882 */ /* 0x000fc60000000000 */
[----:B------:R-:W-:Y:S05]  /*b660*/  BRA.DIV UR4, `(.L_x_192) ;  /* 0x0000000604687947 */ /* 0x000fea000b800000 */
[----:B------:R-:W-:-:S13]  /*b670*/  ELECT P6, URZ, PT ;  /* 0x00000000003f782f */ /* 0x000fda00038c0000 */
.L_x_209:
[----:B------:R-:W-:Y:S04]  /*b680*/  BSSY B0, `(.L_x_193) ;  /* 0x0000034000007945 */ /* 0x000fe80003800000 */
[----:B------:R-:W-:Y:S05]  /*b690*/  @!P6 BRA `(.L_x_194) ;  /* 0x0000000000c8e947 */ /* 0x000fea0003800000 */
[----:B------:R-:W-:-:S04]  /*b6a0*/  LOP3.LUT R19, R19, 0x2, RZ, 0xfc, !PT ;  /* 0x0000000213137812 */ /* 0x000fc800078efcff */
[----:B------:R-:W-:-:S13]  /*b6b0*/  ISETP.NE.AND P0, PT, R19, 0x3, PT ;  /* 0x000000031300780c */ /* 0x000fda0003f05270 */
[----:B------:R-:W-:Y:S05]  /*b6c0*/  @!P0 BRA `(.L_x_195) ;  /* 0x0000000000048947 */ /* 0x000fea0003800000 */
[----:B------:R-:W-:Y:S01]  /*b6d0*/  BPT.TRAP 0x1 ;  /* 0x000000040000795c */ /* 0x000fe20000300000 */
.L_x_195:
[----:B------:R-:W0:Y:S01]  /*b6e0*/  S2R R3, SR_CgaCtaId ;  /* 0x0000000000037919 */ /* 0x000e220000008800 */
[----:B------:R-:W-:Y:S02]  /*b6f0*/  MOV R0, 0x400 ;  /* 0x0000040000007802 */ /* 0x000fe40000000f00 */
[----:B------:R-:W-:Y:S02]  /*b700*/  SHF.L.U32 R2, R27, 0x1f, RZ ;  /* 0x0000001f1b027819 */ /* 0x000fe400000006ff */
[----:B0-----:R-:W-:-:S05]  /*b710*/  LEA R3, R3, R0, 0x18 ;  /* 0x0000000003037211 */ /* 0x001fca00078ec0ff */
[----:B------:R-:W-:-:S04]  /*b720*/  VIADD R3, R3, 0x28 ;  /* 0x0000002803037836 */ /* 0x000fc80000000000 */
[C---:B------:R-:W-:Y:S02]  /*b730*/  IMAD R5, R28.reuse, 0x8, R3 ;  /* 0x000000081c057824 */ /* 0x040fe400078e0203 */
[----:B------:R-:W-:Y:S02]  /*b740*/  VIADD R28, R28, 0x1 ;  /* 0x000000011c1c7836 */ /* 0x000fe40000000000 */
[----:B------:R-:W0:Y:S03]  /*b750*/  SYNCS.PHASECHK.TRANS64.TRYWAIT P0, [R5+URZ], R2 ;  /* 0x00000002050075a7 */ /* 0x000e26000800017f */
[----:B------:R-:W-:-:S04]  /*b760*/  ISETP.NE.AND P1, PT, R28, 0x5, PT ;  /* 0x000000051c00780c */ /* 0x000fc80003f25270 */
[----:B------:R-:W-:Y:S02]  /*b770*/  SEL R0, RZ, 0x1, P1 ;  /* 0x00000001ff007807 */ /* 0x000fe40000800000 */
[----:B------:R-:W-:Y:S02]  /*b780*/  SEL R28, R28, RZ, P1 ;  /* 0x000000ff1c1c7207 */ /* 0x000fe40000800000 */
[----:B------:R-:W-:-:S03]  /*b790*/  LOP3.LUT R27, R27, R0, RZ, 0x3c, !PT ;  /* 0x000000001b1b7212 */ /* 0x000fc600078e3cff */
[----:B------:R-:W-:Y:S01]  /*b7a0*/  IMAD R7, R28, 0x8, R3 ;  /* 0x000000081c077824 */ /* 0x000fe200078e0203 */
[----:B------:R-:W-:Y:S01]  /*b7b0*/  SHF.L.U32 R4, R27, 0x1f, RZ ;  /* 0x0000001f1b047819 */ /* 0x000fe200000006ff */
[----:B0-----:R-:W-:Y:S06]  /*b7c0*/  @!P0 BRA `(.L_x_196) ;  /* 0x0000000400308947 */ /* 0x001fec0003800000 */
.L_x_210:
[----:B------:R-:W1:Y:S01]  /*b7d0*/  SYNCS.PHASECHK.TRANS64.TRYWAIT P0, [R7+URZ], R4 ;  /* 0x00000004070075a7 */ /* 0x000e62000800017f */
[----:B------:R-:W-:-:S05]  /*b7e0*/  VIADD R0, R28, 0x1 ;  /* 0x000000011c007836 */ /* 0x000fca0000000000 */
[----:B------:R-:W-:-:S04]  /*b7f0*/  ISETP.NE.AND P1, PT, R0, 0x5, PT ;  /* 0x000000050000780c */ /* 0x000fc80003f25270 */
[----:B0-----:R-:W-:Y:S02]  /*b800*/  SEL R2, RZ, 0x1, P1 ;  /* 0x00000001ff027807 */ /* 0x001fe40000800000 */
[----:B------:R-:W-:Y:S02]  /*b810*/  SEL R0, R0, RZ, P1 ;  /* 0x000000ff00007207 */ /* 0x000fe40000800000 */
[----:B------:R-:W-:-:S03]  /*b820*/  LOP3.LUT R27, R27, R2, RZ, 0x3c, !PT ;  /* 0x000000021b1b7212 */ /* 0x000fc600078e3cff */
[----:B------:R-:W-:Y:S01]  /*b830*/  IMAD R6, R0, 0x8, R3 ;  /* 0x0000000800067824 */ /* 0x000fe200078e0203 */
[----:B------:R-:W-:Y:S01]  /*b840*/  SHF.L.U32 R5, R27, 0x1f, RZ ;  /* 0x0000001f1b057819 */ /* 0x000fe200000006ff */
[----:B-1----:R-:W-:Y:S06]  /*b850*/  @!P0 BRA `(.L_x_197) ;  /* 0x0000000400208947 */ /* 0x002fec0003800000 */
.L_x_211:
[----:B------:R-:W1:Y:S01]  /*b860*/  SYNCS.PHASECHK.TRANS64.TRYWAIT P0, [R6+URZ], R5 ;  /* 0x00000005060075a7 */ /* 0x000e62000800017f */
[----:B------:R-:W-:-:S05]  /*b870*/  VIADD R0, R0, 0x1 ;  /* 0x0000000100007836 */ /* 0x000fca0000000000 */
[----:B------:R-:W-:-:S04]  /*b880*/  ISETP.NE.AND P1, PT, R0, 0x5, PT ;  /* 0x000000050000780c */ /* 0x000fc80003f25270 */
[----:B------:R-:W-:Y:S02]  /*b890*/  SEL R2, RZ, 0x1, P1 ;  /* 0x00000001ff027807 */ /* 0x000fe40000800000 */
[----:B------:R-:W-:Y:S02]  /*b8a0*/  SEL R0, R0, RZ, P1 ;  /* 0x000000ff00007207 */ /* 0x000fe40000800000 */
[----:B------:R-:W-:-:S03]  /*b8b0*/  LOP3.LUT R27, R27, R2, RZ, 0x3c, !PT ;  /* 0x000000021b1b7212 */ /* 0x000fc600078e3cff */
[----:B0-----:R-:W-:Y:S01]  /*b8c0*/  IMAD R7, R0, 0x8, R3 ;  /* 0x0000000800077824 */ /* 0x001fe200078e0203 */
[----:B------:R-:W-:Y:S01]  /*b8d0*/  SHF.L.U32 R4, R27, 0x1f, RZ ;  /* 0x0000001f1b047819 */ /* 0x000fe200000006ff */
[----:B-1----:R-:W-:Y:S06]  /*b8e0*/  @!P0 BRA `(.L_x_198) ;  /* 0x0000000400108947 */ /* 0x002fec0003800000 */
.L_x_212:
[----:B------:R-:W1:Y:S01]  /*b8f0*/  SYNCS.PHASECHK.TRANS64.TRYWAIT P0, [R7+URZ], R4 ;  /* 0x00000004070075a7 */ /* 0x000e62000800017f */
[----:B------:R-:W-:-:S05]  /*b900*/  VIADD R0, R0, 0x1 ;  /* 0x0000000100007836 */ /* 0x000fca0000000000 */
[----:B------:R-:W-:-:S04]  /*b910*/  ISETP.NE.AND P1, PT, R0, 0x5, PT ;  /* 0x000000050000780c */ /* 0x000fc80003f25270 */
[----:B------:R-:W-:Y:S02]  /*b920*/  SEL R2, RZ, 0x1, P1 ;  /* 0x00000001ff027807 */ /* 0x000fe40000800000 */
[----:B------:R-:W-:Y:S02]  /*b930*/  SEL R0, R0, RZ, P1 ;  /* 0x000000ff00007207 */ /* 0x000fe40000800000 */
[----:B------:R-:W-:Y:S01]  /*b940*/  LOP3.LUT R2, R27, R2, RZ, 0x3c, !PT ;  /* 0x000000021b027212 */ /* 0x000fe200078e3cff */
[----:B-1----:R-:W-:Y:S06]  /*b950*/  @!P0 BRA `(.L_x_199) ;  /* 0x0000000400088947 */ /* 0x002fec0003800000 */
.L_x_213:
[----:B------:R-:W-:Y:S01]  /*b960*/  IMAD R3, R0, 0x8, R3 ;  /* 0x0000000800037824 */ /* 0x000fe200078e0203 */
[----:B------:R-:W-:-:S07]  /*b970*/  SHF.L.U32 R0, R2, 0x1f, RZ ;  /* 0x0000001f02007819 */ /* 0x000fce00000006ff */
.L_x_200:
[----:B--2---:R2:W3:Y:S02]  /*b980*/  SYNCS.PHASECHK.TRANS64.TRYWAIT P0, [R3+URZ], R0 ;  /* 0x00000000030075a7 */ /* 0x0044e4000800017f */
[----:B---3--:R-:W-:Y:S05]  /*b990*/  @!P0 NANOSLEEP.SYNCS 0x989680 ;  /* 0x009896800000895d */ /* 0x008fea0003900000 */
[----:B------:R-:W3:Y:S02]  /*b9a0*/  @!P0 SYNCS.PHASECHK.TRANS64 P0, [R3+URZ], R0 ;  /* 0x00000000030085a7 */ /* 0x000ee4000800007f */
[----:B---3--:R-:W-:Y:S05]  /*b9b0*/  @!P0 BRA `(.L_x_200) ;  /* 0xfffffffc00f08947 */ /* 0x008fea000383ffff */
.L_x_194:
[----:B------:R-:W-:Y:S05]  /*b9c0*/  BSYNC B0 ;  /* 0x0000000000007941 */ /* 0x000fea0003800000 */
.L_x_193:
[----:B------:R-:W-:Y:S05]  /*b9d0*/  EXIT ;  /* 0x000000000000794d */ /* 0x000fea0003800000 */
.L_x_16:
[----:B------:R-:W-:Y:S02]  /*b9e0*/  IMAD.MOV.U32 R12, RZ, RZ, RZ ;  /* 0x000000ffff0c7224 */ /* 0x000fe400078e00ff */
[----:B------:R-:W-:Y:S02]  /*b9f0*/  IMAD.MOV.U32 R11, RZ, RZ, 0x1f ;  /* 0x0000001fff0b7424 */ /* 0x000fe400078e00ff */
[----:B------:R-:W-:-:S07]  /*ba00*/  IMAD.MOV.U32 R15, RZ, RZ, -0x1 ;  /* 0xffffffffff0f7424 */ /* 0x000fce00078e00ff */
[----:B012--5:R-:W-:Y:S05]  /*ba10*/  WARPSYNC.COLLECTIVE R15, `(.L_x_201) ;  /* 0x000000000f087348 */ /* 0x027fea0003c00000 */
[----:B------:R3:W4:Y:S02]  /*ba20*/  SHFL.IDX P6, R14, R13, R12, R11 ;  /* 0x0000000c0d0e7389 */ /* 0x00072400000c000b */
[----:B012345:R-:W-:Y:S01]  /*ba30*/  ENDCOLLECTIVE ;  /* 0x000000000000791b */ /* 0x03ffe20003800000 */
.L_x_201:
[----:B------:R-:W-:Y:S05]  /*ba40*/  BRA `(.L_x_202) ;  /* 0xffffff5800407947 */ /* 0x000fea000383ffff */
.L_x_20:
[----:B-1----:R1:W3:Y:S02]  /*ba50*/  SYNCS.PHASECHK.TRANS64.TRYWAIT P1, [R4+URZ], R3 ;  /* 0x00000003040075a7 */ /* 0x0022e4000802017f */
[----:B---3--:R-:W-:Y:S05]  /*ba60*/  @!P1 NANOSLEEP.SYNCS 0x989680 ;  /* 0x009896800000995d */ /* 0x008fea0003900000 */
[----:B------:R-:W3:Y:S02]  /*ba70*/  @!P1 SYNCS.PHASECHK.TRANS64 P1, [R4+URZ], R3 ;  /* 0x00000003040095a7 */ /* 0x000ee4000802007f */
[----:B---3--:R-:W-:Y:S05]  /*ba80*/  @!P1 BRA `(.L_x_20) ;  /* 0xfffffffc00f09947 */ /* 0x008fea000383ffff */
[----:B------:R-:W-:Y:S05]  /*ba90*/  BRA `(.L_x_19) ;  /* 0xffffff58006c7947 */ /* 0x000fea000383ffff */
.L_x_25:
[----:B0-----:R0:W1:Y:S02]  /*baa0*/  SYNCS.PHASECHK.TRANS64.TRYWAIT P1, [R6+URZ], R7 ;  /* 0x00000007060075a7 */ /* 0x001064000802017f */
[----:B-1----:R-:W-:Y:S05]  /*bab0*/  @!P1 NANOSLEEP.SYNCS 0x989680 ;  /* 0x009896800000995d */ /* 0x002fea0003900000 */
[----:B------:R-:W1:Y:S02]  /*bac0*/  @!P1 SYNCS.PHASECHK.TRANS64 P1, [R6+URZ], R7 ;  /* 0x00000007060095a7 */ /* 0x000e64000802007f */
[----:B-1----:R-:W-:Y:S05]  /*bad0*/  @!P1 BRA `(.L_x_25) ;  /* 0xfffffffc00f09947 */ /* 0x002fea000383ffff */
[----:B------:R-:W-:Y:S05]  /*bae0*/  BRA `(.L_x_24) ;  /* 0xffffff6c00247947 */ /* 0x000fea000383ffff */
.L_x_33:
[----:B0-----:R0:W1:Y:S02]  /*baf0*/  SYNCS.PHASECHK.TRANS64.TRYWAIT P1, [R9+URZ], R8 ;  /* 0x00000008090075a7 */ /* 0x001064000802017f */
[----:B-1----:R-:W-:Y:S05]  /*bb00*/  @!P1 NANOSLEEP.SYNCS 0x989680 ;  /* 0x009896800000995d */ /* 0x002fea0003900000 */
[----:B------:R-:W1:Y:S02]  /*bb10*/  @!P1 SYNCS.PHASECHK.TRANS64 P1, [R9+URZ], R8 ;  /* 0x00000008090095a7 */ /* 0x000e64000802007f */
[----:B-1----:R-:W-:Y:S05]  /*bb20*/  @!P1 BRA `(.L_x_33) ;  /* 0xfffffffc00f09947 */ /* 0x002fea000383ffff */
[----:B------:R-:W-:Y:S05]  /*bb30*/  BRA `(.L_x_32) ;  /* 0xffffff7c00c07947 */ /* 0x000fea000383ffff */
.L_x_178:
[----:B------:R-:W-:Y:S01]  /*bb40*/  BSSY B0, `(.L_x_203) ;  /* 0x0000006000007945 */ /* 0x000fe20003800000 */
[----:B------:R-:W-:-:S07]  /*bb50*/  IMAD.MOV.U32 R15, RZ, RZ, -0x1 ;  /* 0xffffffffff0f7424 */ /* 0x000fce00078e00ff */
[----:B------:R-:W-:Y:S05]  /*bb60*/  WARPSYNC.COLLECTIVE R15, `(.L_x_204) ;  /* 0x000000000f0c7348 */ /* 0x000fea0003c00000 */
[----:B------:R-:W-:Y:S02]  /*bb70*/  ELECT P6, UR62, PT ;  /* 0x00000000003e782f */ /* 0x000fe400038c0000 */
[----:B------:R-:W-:Y:S01]  /*bb80*/  MOV R14, UR62 ;  /* 0x0000003e000e7c02 */ /* 0x000fe20008000f00 */
[----:B------:R-:W-:Y:S10]  /*bb90*/  ENDCOLLECTIVE ;  /* 0x000000000000791b */ /* 0x000ff40003800000 */
.L_x_204:
[----:B------:R-:W-:Y:S05]  /*bba0*/  BSYNC B0 ;  /* 0x0000000000007941 */ /* 0x000fea0003800000 */
.L_x_203:
[----:B------:R-:W-:Y:S05]  /*bbb0*/  BRA `(.L_x_205) ;  /* 0xffffffe800fc7947 */ /* 0x000fea000383ffff */
.L_x_183:
[----:B0-----:R0:W2:Y:S02]  /*bbc0*/  SYNCS.PHASECHK.TRANS64.TRYWAIT P0, [R7+URZ+0x28], R4 ;  /* 0x00002804070075a7 */ /* 0x0010a4000800017f */
[----:B--2---:R-:W-:Y:S05]  /*bbd0*/  @!P0 NANOSLEEP.SYNCS 0x989680 ;  /* 0x009896800000895d */ /* 0x004fea0003900000 */
[----:B------:R-:W2:Y:S02]  /*bbe0*/  @!P0 SYNCS.PHASECHK.TRANS64 P0, [R7+URZ+0x28], R4 ;  /* 0x00002804070085a7 */ /* 0x000ea4000800007f */
[----:B--2---:R-:W-:Y:S05]  /*bbf0*/  @!P0 BRA `(.L_x_183) ;  /* 0xfffffffc00f08947 */ /* 0x004fea000383ffff */
[----:B------:R-:W-:Y:S05]  /*bc00*/  BRA `(.L_x_206) ;  /* 0xffffffec00dc7947 */ /* 0x000fea000383ffff */
.L_x_192:
[----:B------:R-:W-:Y:S01]  /*bc10*/  BSSY B0, `(.L_x_207) ;  /* 0x0000006000007945 */ /* 0x000fe20003800000 */
[----:B------:R-:W-:-:S07]  /*bc20*/  IMAD.MOV.U32 R15, RZ, RZ, -0x1 ;  /* 0xffffffffff0f7424 */ /* 0x000fce00078e00ff */
[----:B------:R-:W-:Y:S05]  /*bc30*/  WARPSYNC.COLLECTIVE R15, `(.L_x_208) ;  /* 0x000000000f0c7348 */ /* 0x000fea0003c00000 */
[----:B------:R-:W-:Y:S02]  /*bc40*/  ELECT P6, UR62, PT ;  /* 0x00000000003e782f */ /* 0x000fe400038c0000 */
[----:B------:R-:W-:Y:S01]  /*bc50*/  MOV R14, UR62 ;  /* 0x0000003e000e7c02 */ /* 0x000fe20008000f00 */
[----:B------:R-:W-:Y:S10]  /*bc60*/  ENDCOLLECTIVE ;  /* 0x000000000000791b */ /* 0x000ff40003800000 */
.L_x_208:
[----:B------:R-:W-:Y:S05]  /*bc70*/  BSYNC B0 ;  /* 0x0000000000007941 */ /* 0x000fea0003800000 */
.L_x_207:
[----:B------:R-:W-:Y:S05]  /*bc80*/  BRA `(.L_x_209) ;  /* 0xfffffff8007c7947 */ /* 0x000fea000383ffff */
.L_x_196:
[----:B0-----:R0:W1:Y:S02]  /*bc90*/  SYNCS.PHASECHK.TRANS64.TRYWAIT P0, [R5+URZ], R2 ;  /* 0x00000002050075a7 */ /* 0x001064000800017f */
[----:B-1----:R-:W-:Y:S05]  /*bca0*/  @!P0 NANOSLEEP.SYNCS 0x989680 ;  /* 0x009896800000895d */ /* 0x002fea0003900000 */
[----:B------:R-:W1:Y:S02]  /*bcb0*/  @!P0 SYNCS.PHASECHK.TRANS64 P0, [R5+URZ], R2 ;  /* 0x00000002050085a7 */ /* 0x000e64000800007f */
[----:B-1----:R-:W-:Y:S05]  /*bcc0*/  @!P0 BRA `(.L_x_196) ;  /* 0xfffffffc00f08947 */ /* 0x002fea000383ffff */
[----:B------:R-:W-:Y:S05]  /*bcd0*/  BRA `(.L_x_210) ;  /* 0xfffffff800bc7947 */ /* 0x000fea000383ffff */
.L_x_197:
[----:B0-----:R0:W1:Y:S02]  /*bce0*/  SYNCS.PHASECHK.TRANS64.TRYWAIT P0, [R7+URZ], R4 ;  /* 0x00000004070075a7 */ /* 0x001064000800017f */
[----:B-1----:R-:W-:Y:S05]  /*bcf0*/  @!P0 NANOSLEEP.SYNCS 0x989680 ;  /* 0x009896800000895d */ /* 0x002fea0003900000 */
[----:B------:R-:W1:Y:S02]  /*bd00*/  @!P0 SYNCS.PHASECHK.TRANS64 P0, [R7+URZ], R4 ;  /* 0x00000004070085a7 */ /* 0x000e64000800007f */
[----:B-1----:R-:W-:Y:S05]  /*bd10*/  @!P0 BRA `(.L_x_197) ;  /* 0xfffffffc00f08947 */ /* 0x002fea000383ffff */
[----:B------:R-:W-:Y:S05]  /*bd20*/  BRA `(.L_x_211) ;  /* 0xfffffff800cc7947 */ /* 0x000fea000383ffff */
.L_x_198:
[----:B0-----:R0:W1:Y:S02]  /*bd30*/  SYNCS.PHASECHK.TRANS64.TRYWAIT P0, [R6+URZ], R5 ;  /* 0x00000005060075a7 */ /* 0x001064000800017f */
[----:B-1----:R-:W-:Y:S05]  /*bd40*/  @!P0 NANOSLEEP.SYNCS 0x989680 ;  /* 0x009896800000895d */ /* 0x002fea0003900000 */
[----:B------:R-:W1:Y:S02]  /*bd50*/  @!P0 SYNCS.PHASECHK.TRANS64 P0, [R6+URZ], R5 ;  /* 0x00000005060085a7 */ /* 0x000e64000800007f */
[----:B-1----:R-:W-:Y:S05]  /*bd60*/  @!P0 BRA `(.L_x_198) ;  /* 0xfffffffc00f08947 */ /* 0x002fea000383ffff */
[----:B------:R-:W-:Y:S05]  /*bd70*/  BRA `(.L_x_212) ;  /* 0xfffffff800dc7947 */ /* 0x000fea000383ffff */
.L_x_199:
[----:B-1----:R1:W2:Y:S02]  /*bd80*/  SYNCS.PHASECHK.TRANS64.TRYWAIT P0, [R7+URZ], R4 ;  /* 0x00000004070075a7 */ /* 0x0022a4000800017f */
[----:B--2---:R-:W-:Y:S05]  /*bd90*/  @!P0 NANOSLEEP.SYNCS 0x989680 ;  /* 0x009896800000895d */ /* 0x004fea0003900000 */
[----:B------:R-:W2:Y:S02]  /*bda0*/  @!P0 SYNCS.PHASECHK.TRANS64 P0, [R7+URZ], R4 ;  /* 0x00000004070085a7 */ /* 0x000ea4000800007f */
[----:B--2---:R-:W-:Y:S05]  /*bdb0*/  @!P0 BRA `(.L_x_199) ;  /* 0xfffffffc00f08947 */ /* 0x004fea000383ffff */
[----:B------:R-:W-:Y:S05]  /*bdc0*/  BRA `(.L_x_213) ;  /* 0xfffffff800e47947 */ /* 0x000fea000383ffff */
.L_x_214:
[----:B------:R-:W-:-:S00]  /*bdd0*/  BRA `(.L_x_214) ;  /* 0xfffffffc00fc7947 */ /* 0x000fc0000383ffff */
[----:B------:R-:W-:-:S00]  /*bde0*/  NOP ;  /* 0x0000000000007918 */ /* 0x000fc00000000000 */
        /* <DEDUP_REMOVED lines=9> */
.L_x_215:


//--------------------- .nv.global.init           --------------------------
	.section	.nv.global.init,"aw",@progbits
.nv.global.init:
	.type		$str$24,@object
	.size		$str$24,($str$25 - $str$24)
$str$24:
        /*0000*/ 	.byte	0x28, 0x61, 0x64, 0x64, 0x72, 0x65, 0x73, 0x73, 0x20, 0x26, 0x20, 0x6d, 0x61, 0x73, 0x6b, 0x29
        /*0010*/ 	.byte	0x20, 0x3d, 0x3d, 0x20, 0x30, 0x00
	.type		$str$25,@object
	.size		$str$25,(__unnamed_2 - $str$25)
$str$25:
        /*0016*/ 	.byte	0x2f, 0x74, 0x6d, 0x70, 0x2f, 0x63, 0x75, 0x74, 0x6c, 0x61, 0x73, 0x73, 0x5f, 0x73, 0x77, 0x65
        /*0026*/ 	.byte	0x65, 0x70, 0x5f, 0x73, 0x72, 0x63, 0x2f, 0x69, 0x6e, 0x63, 0x6c, 0x75, 0x64, 0x65, 0x2f, 0x63
        /*0036*/ 	.byte	0x75, 0x74, 0x65, 0x2f, 0x70, 0x6f, 0x69, 0x6e, 0x74, 0x65, 0x72, 0x5f, 0x66, 0x6c, 0x61, 0x67
        /*0046*/ 	.byte	0x67, 0x65, 0x64, 0x2e, 0x68, 0x70, 0x70, 0x00
	.type		__unnamed_2,@object
	.size		__unnamed_2,(__unnamed_1 - __unnamed_2)
__unnamed_2:
        /*004e*/ 	.byte	0x61, 0x75, 0x74, 0x6f, 0x20, 0x63, 0x75, 0x74, 0x65, 0x3a, 0x3a, 0x61, 0x73, 0x5f, 0x70, 0x6f
        /* <DEDUP_REMOVED lines=28> */
        /*021e*/ 	.byte	0x5d, 0x00
	.type		__unnamed_1,@object
	.size		__unnamed_1,(.L_0 - __unnamed_1)
__unnamed_1:
        /* <DEDUP_REMOVED lines=29> */
        /*03f0*/ 	.byte	0x20, 0x26, 0x5d, 0x00
.L_0:


//--------------------- .nv.shared._ZN7cutlass13device_kernelINS_4gemm6kernel13GemmUniversalIN4cute5tupleIJiiiiEEENS1_10collective13CollectiveMmaINS1_39MainloopSm90TmaGmmaRmemAWarpSpecializedILi5ENS5_IJNS4_1CILi1EEESB_SB_EEENS1_35KernelTmaWarpSpecializedCooperativeEEENS5_IJNSA_ILi256EEENSA_ILi64EEENSA_ILi128EEEEEENS_12float_e5m2_tENS5_IJlSB_lEEESJ_NS5_IJSB_llEEENS4_8TiledMMAINS4_8MMA_AtomIJNS4_4SM904GMMA30MMA_64x64x32_F32E5M2E5M2_RS_TNILNSP_7ScaleInE1ELSR_1EEEEEENS4_6LayoutINS5_IJNSA_ILi2EEESB_SB_EEENS5_IJSB_NSA_ILi0EEESX_EEEEENS5_IJNS4_10UnderscoreES10_S10_EEEEENS4_13SM90_TMA_LOADENS4_14ComposedLayoutINS4_7SwizzleILi3ELi4ELi3EEENS4_18smem_ptr_flag_bitsILi8EEENSU_INS5_IJNSA_ILi8EEESH_EEENS5_IJSH_SB_EEEEEEEvNS4_8identityES13_NS14_INS15_ILi2ELi4ELi3EEES18_NSU_INS5_IJSG_S19_EEENS5_IJSB_SG_EEEEEEENS4_9Copy_AtomIJNS4_39AutoVectorizingCopyWithAssumedAlignmentILi128EEESJ_EEES1E_EENS_8epilogue10collective6detail29Sm90TmaWarpSpecializedAdapterINS1Q_15DefaultEpilogueISJ_SK_SK_NS1P_6thread17LinearCombinationISJ_Li1EffLNS1U_9ScaleType4KindE0ELNS_15FloatRoundStyleE2ESJ_EENS1_15EpilogueDefaultEEEEEvvEEEEvNT_6ParamsE --------------------------
	.section	.nv.shared._ZN7cutlass13device_kernelINS_4gemm6kernel13GemmUniversalIN4cute5tupleIJiiiiEEENS1_10collective13CollectiveMmaINS1_39MainloopSm90TmaGmmaRmemAWarpSpecializedILi5ENS5_IJNS4_1CILi1EEESB_SB_EEENS1_35KernelTmaWarpSpecializedCooperativeEEENS5_IJNSA_ILi256EEENSA_ILi64EEENSA_ILi128EEEEEENS_12float_e5m2_tENS5_IJlSB_lEEESJ_NS5_IJSB_llEEENS4_8TiledMMAINS4_8MMA_AtomIJNS4_4SM904GMMA30MMA_64x64x32_F32E5M2E5M2_RS_TNILNSP_7ScaleInE1ELSR_1EEEEEENS4_6LayoutINS5_IJNSA_ILi2EEESB_SB_EEENS5_IJSB_NSA_ILi0EEESX_EEEEENS5_IJNS4_10UnderscoreES10_S10_EEEEENS4_13SM90_TMA_LOADENS4_14ComposedLayoutINS4_7SwizzleILi3ELi4ELi3EEENS4_18smem_ptr_flag_bitsILi8EEENSU_INS5_IJNSA_ILi8EEESH_EEENS5_IJSH_SB_EEEEEEEvNS4_8identityES13_NS14_INS15_ILi2ELi4ELi3EEES18_NSU_INS5_IJSG_S19_EEENS5_IJSB_SG_EEEEEEENS4_9Copy_AtomIJNS4_39AutoVectorizingCopyWithAssumedAlignmentILi128EEESJ_EEES1E_EENS_8epilogue10collective6detail29Sm90TmaWarpSpecializedAdapterINS1Q_15DefaultEpilogueISJ_SK_SK_NS1P_6thread17LinearCombinationISJ_Li1EffLNS1U_9ScaleType4KindE0ELNS_15FloatRoundStyleE2ESJ_EENS1_15EpilogueDefaultEEEEEvvEEEEvNT_6ParamsE,"aw",@nobits
	.sectionflags	@""
	.align	16
	.zero		1024


//--------------------- .nv.shared.reserved.0     --------------------------
	.section	.nv.shared.reserved.0,"aw",@nobits
	.weak		__nv_reservedSMEM_offset_0_alias
	.size		__nv_reservedSMEM_offset_0_alias, 0, 0
	.other		__nv_reservedSMEM_offset_0_alias,@"STO_CUDA_RESERVED_SHARED STV_DEFAULT"
__nv_reservedSMEM_offset_0_alias:
	.zero		0


//--------------------- .nv.global                --------------------------
	.section	.nv.global,"aw",@nobits
.nv.global:
	.type		_ZN40_INTERNAL_3d02b911_4_k_cu_01e48c1b_249914cute1_E,@object
	.size		_ZN40_INTERNAL_3d02b911_4_k_cu_01e48c1b_249914cute1_E,(_ZN40_INTERNAL_3d02b911_4_k_cu_01e48c1b_249914cuda3std3__45__cpo6cbeginE - _ZN40_INTERNAL_3d02b911_4_k_cu_01e48c1b_249914cute1_E)
_ZN40_INTERNAL_3d02b911_4_k_cu_01e48c1b_249914cute1_E:
	.zero		1
	.type		_ZN40_INTERNAL_3d02b911_4_k_cu_01e48c1b_249914cuda3std3__45__cpo6cbeginE,@object
	.size		_ZN40_INTERNAL_3d02b911_4_k_cu_01e48c1b_249914cuda3std3__45__cpo6cbeginE,(_ZN40_INTERNAL_3d02b911_4_k_cu_01e48c1b_249914cuda3std3__48in_placeE - _ZN40_INTERNAL_3d02b911_4_k_cu_01e48c1b_249914cuda3std3__45__cpo6cbeginE)
_ZN40_INTERNAL_3d02b911_4_k_cu_01e48c1b_249914cuda3std3__45__cpo6cbeginE:
	.zero		1
	.type		_ZN40_INTERNAL_3d02b911_4_k_cu_01e48c1b_249914cuda3std3__48in_placeE,@object
	.size		_ZN40_INTERNAL_3d02b911_4_k_cu_01e48c1b_249914cuda3std3__48in_placeE,(_ZN40_INTERNAL_3d02b911_4_k_cu_01e48c1b_249914cuda3std6ranges3__45__cpo9iter_moveE - _ZN40_INTERNAL_3d02b911_4_k_cu_01e48c1b_249914cuda3std3__48in_placeE)
_ZN40_INTERNAL_3d02b911_4_k_cu_01e48c1b_249914cuda3std3__48in_placeE:
	.zero		1
	.type		_ZN40_INTERNAL_3d02b911_4_k_cu_01e48c1b_249914cuda3std6ranges3__45__cpo9iter_moveE,@object
	.size		_ZN40_INTERNAL_3d02b911_4_k_cu_01e48c1b_249914cuda3std6ranges3__45__cpo9iter_moveE,(_ZN40_INTERNAL_3d02b911_4_k_cu_01e48c1b_249914cuda3std3__45__cpo5beginE - _ZN40_INTERNAL_3d02b911_4_k_cu_01e48c1b_249914cuda3std6ranges3__45__cpo9iter_moveE)
_ZN40_INTERNAL_3d02b911_4_k_cu_01e48c1b_249914cuda3std6ranges3__45__cpo9iter_moveE:
	.zero		1
	.type		_ZN40_INTERNAL_3d02b911_4_k_cu_01e48c1b_249914cuda3std3__45__cpo5beginE,@object
	.size		_ZN40_INTERNAL_3d02b911_4_k_cu_01e48c1b_249914cuda3std3__45__cpo5beginE,(_ZN40_INTERNAL_3d02b911_4_k_cu_01e48c1b_249914cuda3std3__442_GLOBAL__N__3d02b911_4_k_cu_01e48c1b_249916ignoreE - _ZN40_INTERNAL_3d02b911_4_k_cu_01e48c1b_249914cuda3std3__45__cpo5beginE)
_ZN40_INTERNAL_3d02b911_4_k_cu_01e48c1b_249914cuda3std3__45__cpo5beginE:
	.zero		1
	.type		_ZN40_INTERNAL_3d02b911_4_k_cu_01e48c1b_249914cuda3std3__442_GLOBAL__N__3d02b911_4_k_cu_01e48c1b_249916ignoreE,@object
	.size		_ZN40_INTERNAL_3d02b911_4_k_cu_01e48c1b_249914cuda3std3__442_GLOBAL__N__3d02b911_4_k_cu_01e48c1b_249916ignoreE,(_ZN40_INTERNAL_3d02b911_4_k_cu_01e48c1b_249914cute7productE - _ZN40_INTERNAL_3d02b911_4_k_cu_01e48c1b_249914cuda3std3__442_GLOBAL__N__3d02b911_4_k_cu_01e48c1b_249916ignoreE)
_ZN40_INTERNAL_3d02b911_4_k_cu_01e48c1b_249914cuda3std3__442_GLOBAL__N__3d02b911_4_k_cu_01e48c1b_249916ignoreE:
	.zero		1
	.type		_ZN40_INTERNAL_3d02b911_4_k_cu_01e48c1b_249914cute7productE,@object
	.size		_ZN40_INTERNAL_3d02b911_4_k_cu_01e48c1b_249914cute7productE,(_ZN40_INTERNAL_3d02b911_4_k_cu_01e48c1b_249914cuda3std3__45__cpo3endE - _ZN40_INTERNAL_3d02b911_4_k_cu_01e48c1b_249914cute7productE)
_ZN40_INTERNAL_3d02b911_4_k_cu_01e48c1b_249914cute7productE:
	.zero		1
	.type		_ZN40_INTERNAL_3d02b911_4_k_cu_01e48c1b_249914cuda3std3__45__cpo3endE,@object
	.size		_ZN40_INTERNAL_3d02b911_4_k_cu_01e48c1b_249914cuda3std3__45__cpo3endE,(_ZN40_INTERNAL_3d02b911_4_k_cu_01e48c1b_249914cuda3std3__419piecewise_constructE - _ZN40_INTERNAL_3d02b911_4_k_cu_01e48c1b_249914cuda3std3__45__cpo3endE)
_ZN40_INTERNAL_3d02b911_4_k_cu_01e48c1b_249914cuda3std3__45__cpo3endE:
	.zero		1
	.type		_ZN40_INTERNAL_3d02b911_4_k_cu_01e48c1b_249914cuda3std3__419piecewise_constructE,@object
	.size		_ZN40_INTERNAL_3d02b911_4_k_cu_01e48c1b_249914cuda3std3__419piecewise_constructE,(_ZN40_INTERNAL_3d02b911_4_k_cu_01e48c1b_249914cuda3std3__45__cpo4cendE - _ZN40_INTERNAL_3d02b911_4_k_cu_01e48c1b_249914cuda3std3__419piecewise_constructE)
_ZN40_INTERNAL_3d02b911_4_k_cu_01e48c1b_249914cuda3std3__419piecewise_constructE:
	.zero		1
	.type		_ZN40_INTERNAL_3d02b911_4_k_cu_01e48c1b_249914cuda3std3__45__cpo4cendE,@object
	.size		_ZN40_INTERNAL_3d02b911_4_k_cu_01e48c1b_249914cuda3std3__45__cpo4cendE,(_ZN40_INTERNAL_3d02b911_4_k_cu_01e48c1b_249914cuda3std6ranges3__45__cpo4swapE - _ZN40_INTERNAL_3d02b911_4_k_cu_01e48c1b_249914cuda3std3__45__cpo4cendE)
_ZN40_INTERNAL_3d02b911_4_k_cu_01e48c1b_249914cuda3std3__45__cpo4cendE:
	.zero		1
	.type		_ZN40_INTERNAL_3d02b911_4_k_cu_01e48c1b_249914cuda3std6ranges3__45__cpo4swapE,@object
	.size		_ZN40_INTERNAL_3d02b911_4_k_cu_01e48c1b_249914cuda3std6ranges3__45__cpo4swapE,(.L_9 - _ZN40_INTERNAL_3d02b911_4_k_cu_01e48c1b_249914cuda3std6ranges3__45__cpo4swapE)
_ZN40_INTERNAL_3d02b911_4_k_cu_01e48c1b_249914cuda3std6ranges3__45__cpo4swapE:
	.zero		1
.L_9:


//--------------------- .nv.constant0._ZN7cutlass13device_kernelINS_4gemm6kernel13GemmUniversalIN4cute5tupleIJiiiiEEENS1_10collective13CollectiveMmaINS1_39MainloopSm90TmaGmmaRmemAWarpSpecializedILi5ENS5_IJNS4_1CILi1EEESB_SB_EEENS1_35KernelTmaWarpSpecializedCooperativeEEENS5_IJNSA_ILi256EEENSA_ILi64EEENSA_ILi128EEEEEENS_12float_e5m2_tENS5_IJlSB_lEEESJ_NS5_IJSB_llEEENS4_8TiledMMAINS4_8MMA_AtomIJNS4_4SM904GMMA30MMA_64x64x32_F32E5M2E5M2_RS_TNILNSP_7ScaleInE1ELSR_1EEEEEENS4_6LayoutINS5_IJNSA_ILi2EEESB_SB_EEENS5_IJSB_NSA_ILi0EEESX_EEEEENS5_IJNS4_10UnderscoreES10_S10_EEEEENS4_13SM90_TMA_LOADENS4_14ComposedLayoutINS4_7SwizzleILi3ELi4ELi3EEENS4_18smem_ptr_flag_bitsILi8EEENSU_INS5_IJNSA_ILi8EEESH_EEENS5_IJSH_SB_EEEEEEEvNS4_8identityES13_NS14_INS15_ILi2ELi4ELi3EEES18_NSU_INS5_IJSG_S19_EEENS5_IJSB_SG_EEEEEEENS4_9Copy_AtomIJNS4_39AutoVectorizingCopyWithAssumedAlignmentILi128EEESJ_EEES1E_EENS_8epilogue10collective6detail29Sm90TmaWarpSpecializedAdapterINS1Q_15DefaultEpilogueISJ_SK_SK_NS1P_6thread17LinearCombinationISJ_Li1EffLNS1U_9ScaleType4KindE0ELNS_15FloatRoundStyleE2ESJ_EENS1_15EpilogueDefaultEEEEEvvEEEEvNT_6ParamsE --------------------------
	.section	.nv.constant0._ZN7cutlass13device_kernelINS_4gemm6kernel13GemmUniversalIN4cute5tupleIJiiiiEEENS1_10collective13CollectiveMmaINS1_39MainloopSm90TmaGmmaRmemAWarpSpecializedILi5ENS5_IJNS4_1CILi1EEESB_SB_EEENS1_35KernelTmaWarpSpecializedCooperativeEEENS5_IJNSA_ILi256EEENSA_ILi64EEENSA_ILi128EEEEEENS_12float_e5m2_tENS5_IJlSB_lEEESJ_NS5_IJSB_llEEENS4_8TiledMMAINS4_8MMA_AtomIJNS4_4SM904GMMA30MMA_64x64x32_F32E5M2E5M2_RS_TNILNSP_7ScaleInE1ELSR_1EEEEEENS4_6LayoutINS5_IJNSA_ILi2EEESB_SB_EEENS5_IJSB_NSA_ILi0EEESX_EEEEENS5_IJNS4_10UnderscoreES10_S10_EEEEENS4_13SM90_TMA_LOADENS4_14ComposedLayoutINS4_7SwizzleILi3ELi4ELi3EEENS4_18smem_ptr_flag_bitsILi8EEENSU_INS5_IJNSA_ILi8EEESH_EEENS5_IJSH_SB_EEEEEEEvNS4_8identityES13_NS14_INS15_ILi2ELi4ELi3EEES18_NSU_INS5_IJSG_S19_EEENS5_IJSB_SG_EEEEEEENS4_9Copy_AtomIJNS4_39AutoVectorizingCopyWithAssumedAlignmentILi128EEESJ_EEES1E_EENS_8epilogue10collective6detail29Sm90TmaWarpSpecializedAdapterINS1Q_15DefaultEpilogueISJ_SK_SK_NS1P_6thread17LinearCombinationISJ_Li1EffLNS1U_9ScaleType4KindE0ELNS_15FloatRoundStyleE2ESJ_EENS1_15EpilogueDefaultEEEEEvvEEEEvNT_6ParamsE,"a",@progbits
	.sectionflags	@""
	.align	4
.nv.constant0._ZN7cutlass13device_kernelINS_4gemm6kernel13GemmUniversalIN4cute5tupleIJiiiiEEENS1_10collective13CollectiveMmaINS1_39MainloopSm90TmaGmmaRmemAWarpSpecializedILi5ENS5_IJNS4_1CILi1EEESB_SB_EEENS1_35KernelTmaWarpSpecializedCooperativeEEENS5_IJNSA_ILi256EEENSA_ILi64EEENSA_ILi128EEEEEENS_12float_e5m2_tENS5_IJlSB_lEEESJ_NS5_IJSB_llEEENS4_8TiledMMAINS4_8MMA_AtomIJNS4_4SM904GMMA30MMA_64x64x32_F32E5M2E5M2_RS_TNILNSP_7ScaleInE1ELSR_1EEEEEENS4_6LayoutINS5_IJNSA_ILi2EEESB_SB_EEENS5_IJSB_NSA_ILi0EEESX_EEEEENS5_IJNS4_10UnderscoreES10_S10_EEEEENS4_13SM90_TMA_LOADENS4_14ComposedLayoutINS4_7SwizzleILi3ELi4ELi3EEENS4_18smem_ptr_flag_bitsILi8EEENSU_INS5_IJNSA_ILi8EEESH_EEENS5_IJSH_SB_EEEEEEEvNS4_8identityES13_NS14_INS15_ILi2ELi4ELi3EEES18_NSU_INS5_IJSG_S19_EEENS5_IJSB_SG_EEEEEEENS4_9Copy_AtomIJNS4_39AutoVectorizingCopyWithAssumedAlignmentILi128EEESJ_EEES1E_EENS_8epilogue10collective6detail29Sm90TmaWarpSpecializedAdapterINS1Q_15DefaultEpilogueISJ_SK_SK_NS1P_6thread17LinearCombinationISJ_Li1EffLNS1U_9ScaleType4KindE0ELNS_15FloatRoundStyleE2ESJ_EENS1_15EpilogueDefaultEEEEEvvEEEEvNT_6ParamsE:
	.zero		1664


//--------------------- SYMBOLS --------------------------

	.type		.nv.reservedSmem.offset0,@object
	.size		.nv.reservedSmem.offset0,0x4
	.type		__assertfail,@function
